	.target	sm_90a

	.elftype	@"ET_EXEC"


//--------------------- .note.nv.tkinfo           --------------------------
	.section	.note.nv.tkinfo,"",@"SHT_NOTE"
	.sectionflags	@"SHF_NOTE_NV_TKINFO"
	.tkinfo
        /*0018*/ 	.word	0x00000002
        /*0030*/ 	.string	""
        /*0030*/ 	.string	"ptxas"
        /*0030*/ 	.string	"Cuda compilation tools, release 13.0, V13.0.88"
        /*0030*/ 	.string	"Build cuda_13.0.r13.0/compiler.36424714_0"
        /*0030*/ 	.string	"-v  -suppress-debug-info  -lineinfo  -arch sm_90a "



//--------------------- .note.nv.cuinfo           --------------------------
	.section	.note.nv.cuinfo,"",@"SHT_NOTE"
	.sectionflags	@"SHF_NOTE_NV_CUINFO"
        /*0018*/ 	.short	0x0002
        /*001a*/ 	.short	0x005a
        /*001c*/ 	.short	0x0082
	.zero		2


//--------------------- .nv.info                  --------------------------
	.section	.nv.info,"",@"SHT_CUDA_INFO"
	.align	4


	//----- nvinfo : EIATTR_REGCOUNT
	.align		4
        /*0000*/ 	.byte	0x04, 0x2f
        /*0002*/ 	.short	(.L_1 - .L_0)
	.align		4
.L_0:
        /*0004*/ 	.word	index@(matmul_kernel)
        /*0008*/ 	.word	0x000000fe


	//----- nvinfo : EIATTR_FRAME_SIZE
	.align		4
.L_1:
        /*000c*/ 	.byte	0x04, 0x11
        /*000e*/ 	.short	(.L_3 - .L_2)
	.align		4
.L_2:
        /*0010*/ 	.word	index@(matmul_kernel)
        /*0014*/ 	.word	0x00000000


	//----- nvinfo : EIATTR_MIN_STACK_SIZE
	.align		4
.L_3:
        /*0018*/ 	.byte	0x04, 0x12
        /*001a*/ 	.short	(.L_5 - .L_4)
	.align		4
.L_4:
        /*001c*/ 	.word	index@(matmul_kernel)
        /*0020*/ 	.word	0x00000000
.L_5:


//--------------------- .nv.compat                --------------------------
	.section	.nv.compat,"",@"SHT_CUDA_COMPAT_INFO"
	.align	4
        /*0000*/ 	.byte	0x02, 0x09, 0x01, 0x00, 0x02, 0x02, 0x04, 0x00, 0x02, 0x05, 0x05, 0x00, 0x03, 0x07, 0x01, 0x01
        /*0010*/ 	.byte	0x02, 0x03, 0x00, 0x00, 0x02, 0x06, 0x01, 0x00, 0x04, 0x0b, 0x08, 0x00, 0x00, 0x00, 0x00, 0x00
        /*0020*/ 	.byte	0x00, 0x00, 0x00, 0x00


//--------------------- .nv.info.matmul_kernel    --------------------------
	.section	.nv.info.matmul_kernel,"",@"SHT_CUDA_INFO"
	.sectionflags	@""
	.align	4


	//----- nvinfo : EIATTR_CUDA_API_VERSION
	.align		4
        /*0000*/ 	.byte	0x04, 0x37
        /*0002*/ 	.short	(.L_7 - .L_6)
.L_6:
        /*0004*/ 	.word	0x00000082


	//----- nvinfo : EIATTR_KPARAM_INFO
	.align		4
.L_7:
        /*0008*/ 	.byte	0x04, 0x17
        /*000a*/ 	.short	(.L_9 - .L_8)
.L_8:
        /*000c*/ 	.word	0x00000000
        /*0010*/ 	.short	0x000d
        /*0012*/ 	.short	0x0048
        /*0014*/ 	.byte	0x00, 0xf4, 0x21, 0x00


	//----- nvinfo : EIATTR_KPARAM_INFO
	.align		4
.L_9:
        /*0018*/ 	.byte	0x04, 0x17
        /*001a*/ 	.short	(.L_11 - .L_10)
.L_10:
        /*001c*/ 	.word	0x00000000
        /*0020*/ 	.short	0x000c
        /*0022*/ 	.short	0x0040
        /*0024*/ 	.byte	0x00, 0xf4, 0x21, 0x00


	//----- nvinfo : EIATTR_KPARAM_INFO
	.align		4
.L_11:
        /*0028*/ 	.byte	0x04, 0x17
        /*002a*/ 	.short	(.L_13 - .L_12)
.L_12:
        /*002c*/ 	.word	0x00000000
        /*0030*/ 	.short	0x000b
        /*0032*/ 	.short	0x0038
        /*0034*/ 	.byte	0x00, 0xf0, 0x11, 0x00


	//----- nvinfo : EIATTR_KPARAM_INFO
	.align		4
.L_13:
        /*0038*/ 	.byte	0x04, 0x17
        /*003a*/ 	.short	(.L_15 - .L_14)
.L_14:
        /*003c*/ 	.word	0x00000000
        /*0040*/ 	.short	0x000a
        /*0042*/ 	.short	0x0034
        /*0044*/ 	.byte	0x00, 0xf0, 0x11, 0x00


	//----- nvinfo : EIATTR_KPARAM_INFO
	.align		4
.L_15:
        /*0048*/ 	.byte	0x04, 0x17
        /*004a*/ 	.short	(.L_17 - .L_16)
.L_16:
        /*004c*/ 	.word	0x00000000
        /*0050*/ 	.short	0x0009
        /*0052*/ 	.short	0x0030
        /*0054*/ 	.byte	0x00, 0xf0, 0x11, 0x00


	//----- nvinfo : EIATTR_KPARAM_INFO
	.align		4
.L_17:
        /*0058*/ 	.byte	0x04, 0x17
        /*005a*/ 	.short	(.L_19 - .L_18)
.L_18:
        /*005c*/ 	.word	0x00000000
        /*0060*/ 	.short	0x0008
        /*0062*/ 	.short	0x002c
        /*0064*/ 	.byte	0x00, 0xf0, 0x11, 0x00


	//----- nvinfo : EIATTR_KPARAM_INFO
	.align		4
.L_19:
        /*0068*/ 	.byte	0x04, 0x17
        /*006a*/ 	.short	(.L_21 - .L_20)
.L_20:
        /*006c*/ 	.word	0x00000000
        /*0070*/ 	.short	0x0007
        /*0072*/ 	.short	0x0028
        /*0074*/ 	.byte	0x00, 0xf0, 0x11, 0x00


	//----- nvinfo : EIATTR_KPARAM_INFO
	.align		4
.L_21:
        /*0078*/ 	.byte	0x04, 0x17
        /*007a*/ 	.short	(.L_23 - .L_22)
.L_22:
        /*007c*/ 	.word	0x00000000
        /*0080*/ 	.short	0x0006
        /*0082*/ 	.short	0x0024
        /*0084*/ 	.byte	0x00, 0xf0, 0x11, 0x00


	//----- nvinfo : EIATTR_KPARAM_INFO
	.align		4
.L_23:
        /*0088*/ 	.byte	0x04, 0x17
        /*008a*/ 	.short	(.L_25 - .L_24)
.L_24:
        /*008c*/ 	.word	0x00000000
        /*0090*/ 	.short	0x0005
        /*0092*/ 	.short	0x0020
        /*0094*/ 	.byte	0x00, 0xf0, 0x11, 0x00


	//----- nvinfo : EIATTR_KPARAM_INFO
	.align		4
.L_25:
        /*0098*/ 	.byte	0x04, 0x17
        /*009a*/ 	.short	(.L_27 - .L_26)
.L_26:
        /*009c*/ 	.word	0x00000000
        /*00a0*/ 	.short	0x0004
        /*00a2*/ 	.short	0x001c
        /*00a4*/ 	.byte	0x00, 0xf0, 0x11, 0x00


	//----- nvinfo : EIATTR_KPARAM_INFO
	.align		4
.L_27:
        /*00a8*/ 	.byte	0x04, 0x17
        /*00aa*/ 	.short	(.L_29 - .L_28)
.L_28:
        /*00ac*/ 	.word	0x00000000
        /*00b0*/ 	.short	0x0003
        /*00b2*/ 	.short	0x0018
        /*00b4*/ 	.byte	0x00, 0xf0, 0x11, 0x00


	//----- nvinfo : EIATTR_KPARAM_INFO
	.align		4
.L_29:
        /*00b8*/ 	.byte	0x04, 0x17
        /*00ba*/ 	.short	(.L_31 - .L_30)
.L_30:
        /*00bc*/ 	.word	0x00000000
        /*00c0*/ 	.short	0x0002
        /*00c2*/ 	.short	0x0010
        /*00c4*/ 	.byte	0x00, 0xf4, 0x21, 0x00


	//----- nvinfo : EIATTR_KPARAM_INFO
	.align		4
.L_31:
        /*00c8*/ 	.byte	0x04, 0x17
        /*00ca*/ 	.short	(.L_33 - .L_32)
.L_32:
        /*00cc*/ 	.word	0x00000000
        /*00d0*/ 	.short	0x0001
        /*00d2*/ 	.short	0x0008
        /*00d4*/ 	.byte	0x00, 0xf4, 0x21, 0x00


	//----- nvinfo : EIATTR_KPARAM_INFO
	.align		4
.L_33:
        /*00d8*/ 	.byte	0x04, 0x17
        /*00da*/ 	.short	(.L_35 - .L_34)
.L_34:
        /*00dc*/ 	.word	0x00000000
        /*00e0*/ 	.short	0x0000
        /*00e2*/ 	.short	0x0000
        /*00e4*/ 	.byte	0x00, 0xf4, 0x21, 0x00


	//----- nvinfo : EIATTR_EXPLICIT_CLUSTER
	.align		4
.L_35:
        /*00e8*/ 	.byte	0x01, 0x3e
	.zero		2


	//----- nvinfo : EIATTR_CTA_PER_CLUSTER
	.align		4
        /*00ec*/ 	.byte	0x04, 0x3d
        /*00ee*/ 	.short	(.L_37 - .L_36)
.L_36:
        /*00f0*/ 	.word	0x00000002
        /*00f4*/ 	.word	0x00000001
        /*00f8*/ 	.word	0x00000001


	//----- nvinfo : EIATTR_SPARSE_MMA_MASK
	.align		4
.L_37:
        /*00fc*/ 	.byte	0x03, 0x50
        /*00fe*/ 	.short	0x0000


	//----- nvinfo : EIATTR_MAXREG_COUNT
	.align		4
        /*0100*/ 	.byte	0x03, 0x1b
        /*0102*/ 	.short	0x00ff


	//----- nvinfo : EIATTR_NUM_BARRIERS
	.align		4
        /*0104*/ 	.byte	0x02, 0x4c
        /*0106*/ 	.byte	0x01
	.zero		1


	//----- nvinfo : EIATTR_MERCURY_ISA_VERSION
	.align		4
        /*0108*/ 	.byte	0x03, 0x5f
        /*010a*/ 	.short	0x0101


	//----- nvinfo : EIATTR_EXIT_INSTR_OFFSETS
	.align		4
        /*010c*/ 	.byte	0x04, 0x1c
        /*010e*/ 	.short	(.L_39 - .L_38)


	//   ....[0]....
.L_38:
        /*0110*/ 	.word	0x00007f40


	//   ....[1]....
        /*0114*/ 	.word	0x00007f60


	//----- nvinfo : EIATTR_REQNTID
	.align		4
.L_39:
        /*0118*/ 	.byte	0x04, 0x10
        /*011a*/ 	.short	(.L_41 - .L_40)
.L_40:
        /*011c*/ 	.word	0x00000080
        /*0120*/ 	.word	0x00000001
        /*0124*/ 	.word	0x00000001


	//----- nvinfo : EIATTR_CBANK_PARAM_SIZE
	.align		4
.L_41:
        /*0128*/ 	.byte	0x03, 0x19
        /*012a*/ 	.short	0x0050


	//----- nvinfo : EIATTR_PARAM_CBANK
	.align		4
        /*012c*/ 	.byte	0x04, 0x0a
        /*012e*/ 	.short	(.L_43 - .L_42)
	.align		4
.L_42:
        /*0130*/ 	.word	index@(.nv.constant0.matmul_kernel)
        /*0134*/ 	.short	0x0210
        /*0136*/ 	.short	0x0050


	//----- nvinfo : EIATTR_SW_WAR
	.align		4
.L_43:
        /*0138*/ 	.byte	0x04, 0x36
        /*013a*/ 	.short	(.L_45 - .L_44)
.L_44:
        /*013c*/ 	.word	0x00000008
.L_45:


//--------------------- .nv.callgraph             --------------------------
	.section	.nv.callgraph,"",@"SHT_CUDA_CALLGRAPH"
	.align	4
	.sectionentsize	8
	.align		4
        /*0000*/ 	.word	0x00000000
	.align		4
        /*0004*/ 	.word	0xffffffff
	.align		4
        /*0008*/ 	.word	0x00000000
	.align		4
        /*000c*/ 	.word	0xfffffffe
	.align		4
        /*0010*/ 	.word	0x00000000
	.align		4
        /*0014*/ 	.word	0xfffffffd
	.align		4
        /*0018*/ 	.word	0x00000000
	.align		4
        /*001c*/ 	.word	0xfffffffc


//--------------------- .text.matmul_kernel       --------------------------
	.section	.text.matmul_kernel,"ax",@progbits
	.align	128
        .global         matmul_kernel
        .type           matmul_kernel,@function
        .size           matmul_kernel,(.L_x_4 - matmul_kernel)
        .other          matmul_kernel,@"STO_CUDA_ENTRY STV_DEFAULT"
matmul_kernel:
.text.matmul_kernel:
[----:B------:R-:W-:Y:S08]  /*0000*/  LDC R1, c[0x0][0x28] ;  /* 0x00000a00ff017b82 */ /* 0x000ff00000000800 */
[----:B------:R-:W0:Y:S01]  /*0010*/  LDC.64 R12, c[0x0][0x228] ;  /* 0x00008a00ff0c7b82 */ /* 0x000e220000000a00 */
[----:B------:R-:W-:Y:S01]  /*0020*/  ULDC UR7, c[0x0][0x230] ;  /* 0x00008c0000077ab9 */ /* 0x000fe20000000800 */
[----:B------:R-:W-:Y:S01]  /*0030*/  UMOV UR6, 0x400 ;  /* 0x0000040000067882 */ /* 0x000fe20000000000 */
[----:B------:R-:W-:Y:S01]  /*0040*/  IMAD.U32 R18, RZ, RZ, UR7 ;  /* 0x00000007ff127e24 */ /* 0x000fe2000f8e00ff */
[----:B------:R-:W-:-:S04]  /*0050*/  ULDC.64 UR14, c[0x0][0x208] ;  /* 0x00008200000e7ab9 */ /* 0x000fc80000000a00 */
[----:B------:R-:W1:Y:S08]  /*0060*/  S2UR UR4, SR_CTAID.X ;  /* 0x00000000000479c3 */ /* 0x000e700000002500 */
[----:B------:R-:W2:Y:S01]  /*0070*/  LDC R20, c[0x0][0x230] ;  /* 0x00008c00ff147b82 */ /* 0x000ea20000000800 */
[----:B0-----:R-:W-:-:S07]  /*0080*/  VIADD R0, R13, 0x3f ;  /* 0x0000003f0d007836 */ /* 0x001fce0000000000 */
[----:B------:R-:W0:Y:S01]  /*0090*/  S2UR UR12, SR_CgaCtaId ;  /* 0x00000000000c79c3 */ /* 0x000e220000008800 */
[----:B------:R-:W-:Y:S02]  /*00a0*/  SHF.R.S32.HI R3, RZ, 0x1f, R0 ;  /* 0x0000001fff037819 */ /* 0x000fe40000011400 */
[----:B-1----:R-:W-:Y:S01]  /*00b0*/  I2FP.F32.U32 R5, UR4 ;  /* 0x0000000400057c45 */ /* 0x002fe20008201000 */
[----:B------:R-:W-:Y:S01]  /*00c0*/  ULDC UR4, c[0x0][0x150] ;  /* 0x0000540000047ab9 */ /* 0x000fe20000000800 */
[----:B------:R-:W-:-:S03]  /*00d0*/  LEA.HI R3, R3, R0, RZ, 0x6 ;  /* 0x0000000003037211 */ /* 0x000fc600078f30ff */
[----:B------:R-:W-:Y:S01]  /*00e0*/  FMUL R5, R5, UR4 ;  /* 0x0000000405057c20 */ /* 0x000fe20008400000 */
[----:B------:R-:W-:Y:S01]  /*00f0*/  SHF.R.S32.HI R3, RZ, 0x6, R3 ;  /* 0x00000006ff037819 */ /* 0x000fe20000011403 */
[----:B--2---:R-:W-:-:S04]  /*0100*/  VIADD R20, R20, 0x3f ;  /* 0x0000003f14147836 */ /* 0x004fc80000000000 */
[----:B------:R-:W-:Y:S01]  /*0110*/  IMAD.SHL.U32 R4, R3, 0x8, RZ ;  /* 0x0000000803047824 */ /* 0x000fe200078e00ff */
[----:B------:R-:W1:Y:S04]  /*0120*/  F2I.U32.TRUNC.NTZ R5, R5 ;  /* 0x0000000500057305 */ /* 0x000e68000020f000 */
[----:B------:R-:W-:Y:S01]  /*0130*/  IABS R7, R4 ;  /* 0x0000000400077213 */ /* 0x000fe20000000000 */
[----:B0-----:R-:W-:Y:S02]  /*0140*/  USHF.L.U32 UR5, UR12, 0x7, URZ ;  /* 0x000000070c057899 */ /* 0x001fe4000800063f */
[----:B------:R-:W-:Y:S01]  /*0150*/  ULEA UR12, UR12, UR6, 0x18 ;  /* 0x000000060c0c7291 */ /* 0x000fe2000f8ec03f */
[----:B------:R-:W0:Y:S01]  /*0160*/  I2F.RP R0, R7 ;  /* 0x0000000700007306 */ /* 0x000e220000209400 */
[----:B------:R-:W-:Y:S01]  /*0170*/  ULOP3.LUT UR5, UR5, 0x80, URZ, 0xc0, !UPT ;  /* 0x0000008005057892 */ /* 0x000fe2000f8ec03f */
[----:B-1----:R-:W-:-:S06]  /*0180*/  IABS R11, R5 ;  /* 0x00000005000b7213 */ /* 0x002fcc0000000000 */
[----:B0-----:R-:W0:Y:S02]  /*0190*/  MUFU.RCP R0, R0 ;  /* 0x0000000000007308 */ /* 0x001e240000001000 */
[----:B0-----:R-:W-:Y:S01]  /*01a0*/  VIADD R2, R0, 0xffffffe ;  /* 0x0ffffffe00027836 */ /* 0x001fe20000000000 */
[----:B------:R-:W-:-:S05]  /*01b0*/  IABS R0, R4 ;  /* 0x0000000400007213 */ /* 0x000fca0000000000 */
[----:B------:R0:W1:Y:S01]  /*01c0*/  F2I.FTZ.U32.TRUNC.NTZ R3, R2 ;  /* 0x0000000200037305 */ /* 0x000062000021f000 */
[----:B------:R-:W-:Y:S02]  /*01d0*/  IMAD.MOV R0, RZ, RZ, -R0 ;  /* 0x000000ffff007224 */ /* 0x000fe400078e0a00 */
[----:B0-----:R-:W-:Y:S02]  /*01e0*/  IMAD.MOV.U32 R2, RZ, RZ, RZ ;  /* 0x000000ffff027224 */ /* 0x001fe400078e00ff */
[----:B-1----:R-:W-:-:S04]  /*01f0*/  IMAD.MOV R6, RZ, RZ, -R3 ;  /* 0x000000ffff067224 */ /* 0x002fc800078e0a03 */
[----:B------:R-:W-:-:S04]  /*0200*/  IMAD R9, R6, R7, RZ ;  /* 0x0000000706097224 */ /* 0x000fc800078e02ff */
[----:B------:R-:W-:-:S06]  /*0210*/  IMAD.HI.U32 R2, R3, R9, R2 ;  /* 0x0000000903027227 */ /* 0x000fcc00078e0002 */
[----:B------:R-:W-:-:S04]  /*0220*/  IMAD.HI.U32 R2, R2, R11, RZ ;  /* 0x0000000b02027227 */ /* 0x000fc800078e00ff */
[----:B------:R-:W-:-:S05]  /*0230*/  IMAD R0, R2, R0, R11 ;  /* 0x0000000002007224 */ /* 0x000fca00078e020b */
[----:B------:R-:W-:-:S13]  /*0240*/  ISETP.GT.U32.AND P1, PT, R7, R0, PT ;  /* 0x000000000700720c */ /* 0x000fda0003f24070 */
[----:B------:R-:W-:Y:S02]  /*0250*/  @!P1 IMAD.IADD R0, R0, 0x1, -R7 ;  /* 0x0000000100009824 */ /* 0x000fe400078e0a07 */
[----:B------:R-:W-:Y:S01]  /*0260*/  @!P1 VIADD R2, R2, 0x1 ;  /* 0x0000000102029836 */ /* 0x000fe20000000000 */
[----:B------:R-:W-:Y:S02]  /*0270*/  ISETP.NE.AND P1, PT, R4, RZ, PT ;  /* 0x000000ff0400720c */ /* 0x000fe40003f25270 */
[----:B------:R-:W-:Y:S02]  /*0280*/  ISETP.GE.U32.AND P0, PT, R0, R7, PT ;  /* 0x000000070000720c */ /* 0x000fe40003f06070 */
[----:B------:R-:W-:-:S04]  /*0290*/  LOP3.LUT R0, R5, R4, RZ, 0x3c, !PT ;  /* 0x0000000405007212 */ /* 0x000fc800078e3cff */
[----:B------:R-:W-:Y:S01]  /*02a0*/  ISETP.GE.AND P2, PT, R0, RZ, PT ;  /* 0x000000ff0000720c */ /* 0x000fe20003f46270 */
[----:B------:R-:W-:-:S05]  /*02b0*/  VIADD R0, R12, 0xff ;  /* 0x000000ff0c007836 */ /* 0x000fca0000000000 */
[----:B------:R-:W-:Y:S01]  /*02c0*/  SHF.R.S32.HI R3, RZ, 0x1f, R0 ;  /* 0x0000001fff037819 */ /* 0x000fe20000011400 */
[----:B------:R-:W-:-:S03]  /*02d0*/  @P0 VIADD R2, R2, 0x1 ;  /* 0x0000000102020836 */ /* 0x000fc60000000000 */
[----:B------:R-:W-:-:S03]  /*02e0*/  LEA.HI R3, R3, R0, RZ, 0x8 ;  /* 0x0000000003037211 */ /* 0x000fc600078f40ff */
[----:B------:R-:W-:Y:S01]  /*02f0*/  @!P2 IMAD.MOV R2, RZ, RZ, -R2 ;  /* 0x000000ffff02a224 */ /* 0x000fe200078e0a02 */
[----:B------:R-:W-:-:S05]  /*0300*/  @!P1 LOP3.LUT R2, RZ, R4, RZ, 0x33, !PT ;  /* 0x00000004ff029212 */ /* 0x000fca00078e33ff */
[----:B------:R-:W-:Y:S02]  /*0310*/  IMAD.SHL.U32 R6, R2, 0x8, RZ ;  /* 0x0000000802067824 */ /* 0x000fe400078e00ff */
[----:B------:R-:W-:-:S03]  /*0320*/  IMAD.MOV R2, RZ, RZ, -R2 ;  /* 0x000000ffff027224 */ /* 0x000fc600078e0a02 */
[----:B------:R-:W-:Y:S01]  /*0330*/  LEA.HI.SX32 R3, R3, -R6, 0x18 ;  /* 0x8000000603037211 */ /* 0x000fe200078fc2ff */
[----:B------:R-:W-:-:S03]  /*0340*/  IMAD R4, R4, R2, R5 ;  /* 0x0000000204047224 */ /* 0x000fc600078e0205 */
[----:B------:R-:W-:Y:S02]  /*0350*/  VIMNMX R11, R3, 0x8, PT ;  /* 0x00000008030b7848 */ /* 0x000fe40003fe0100 */
[----:B------:R-:W-:Y:S02]  /*0360*/  IABS R9, R4 ;  /* 0x0000000400097213 */ /* 0x000fe40000000000 */
[----:B------:R-:W-:-:S04]  /*0370*/  IABS R7, R11 ;  /* 0x0000000b00077213 */ /* 0x000fc80000000000 */
[----:B------:R-:W0:Y:S08]  /*0380*/  I2F.RP R0, R7 ;  /* 0x0000000700007306 */ /* 0x000e300000209400 */
[----:B0-----:R-:W0:Y:S02]  /*0390*/  MUFU.RCP R0, R0 ;  /* 0x0000000000007308 */ /* 0x001e240000001000 */
[----:B0-----:R-:W-:-:S06]  /*03a0*/  VIADD R3, R0, 0xffffffe ;  /* 0x0ffffffe00037836 */ /* 0x001fcc0000000000 */
[----:B------:R-:W0:Y:S02]  /*03b0*/  F2I.FTZ.U32.TRUNC.NTZ R3, R3 ;  /* 0x0000000300037305 */ /* 0x000e24000021f000 */
[----:B0-----:R-:W-:-:S04]  /*03c0*/  IMAD.MOV R8, RZ, RZ, -R3 ;  /* 0x000000ffff087224 */ /* 0x001fc800078e0a03 */
[----:B------:R-:W-:Y:S01]  /*03d0*/  IMAD.MOV.U32 R2, RZ, RZ, R8 ;  /* 0x000000ffff027224 */ /* 0x000fe200078e0008 */
[----:B------:R-:W-:-:S03]  /*03e0*/  IABS R8, R11 ;  /* 0x0000000b00087213 */ /* 0x000fc60000000000 */
[----:B------:R-:W-:Y:S02]  /*03f0*/  IMAD R5, R2, R7, RZ ;  /* 0x0000000702057224 */ /* 0x000fe400078e02ff */
[----:B------:R-:W-:Y:S02]  /*0400*/  IMAD.MOV.U32 R2, RZ, RZ, RZ ;  /* 0x000000ffff027224 */ /* 0x000fe400078e00ff */
[----:B------:R-:W-:Y:S02]  /*0410*/  IMAD.MOV R0, RZ, RZ, -R8 ;  /* 0x000000ffff007224 */ /* 0x000fe400078e0a08 */
        /* <DEDUP_REMOVED lines=9> */
[----:B------:R-:W-:Y:S02]  /*04b0*/  ISETP.GE.AND P2, PT, R0, RZ, PT ;  /* 0x000000ff0000720c */ /* 0x000fe40003f46270 */
[----:B------:R-:W0:Y:S05]  /*04c0*/  S2R R0, SR_TID.X ;  /* 0x0000000000007919 */ /* 0x000e2a0000002100 */
[----:B------:R-:W-:Y:S01]  /*04d0*/  @P0 VIADD R2, R2, 0x1 ;  /* 0x0000000102020836 */ /* 0x000fe20000000000 */
[----:B------:R-:W-:-:S03]  /*04e0*/  ISETP.GT.AND P0, PT, R20, 0x3f, PT ;  /* 0x0000003f1400780c */ /* 0x000fc60003f04270 */
[----:B------:R-:W-:-:S04]  /*04f0*/  IMAD.MOV.U32 R5, RZ, RZ, R2 ;  /* 0x000000ffff057224 */ /* 0x000fc800078e0002 */
[----:B------:R-:W-:Y:S01]  /*0500*/  @!P2 IMAD.MOV R5, RZ, RZ, -R5 ;  /* 0x000000ffff05a224 */ /* 0x000fe200078e0a05 */
[----:B------:R-:W-:-:S05]  /*0510*/  @!P1 LOP3.LUT R5, RZ, R11, RZ, 0x33, !PT ;  /* 0x0000000bff059212 */ /* 0x000fca00078e33ff */
[----:B------:R-:W-:Y:S02]  /*0520*/  IMAD.MOV R2, RZ, RZ, -R5 ;  /* 0x000000ffff027224 */ /* 0x000fe400078e0a05 */
[----:B------:R-:W-:Y:S02]  /*0530*/  IMAD.SHL.U32 R5, R5, 0x40, RZ ;  /* 0x0000004005057824 */ /* 0x000fe400078e00ff */
[----:B------:R-:W-:-:S04]  /*0540*/  IMAD R2, R11, R2, R4 ;  /* 0x000000020b027224 */ /* 0x000fc800078e0204 */
[----:B------:R-:W-:-:S05]  /*0550*/  IMAD.IADD R2, R6, 0x1, R2 ;  /* 0x0000000106027824 */ /* 0x000fca00078e0202 */
[----:B------:R-:W-:Y:S02]  /*0560*/  R2UR UR4, R2 ;  /* 0x00000000020472ca */ /* 0x000fe400000e0000 */
[----:B0-----:R-:W-:-:S11]  /*0570*/  LOP3.LUT R2, R0, 0x7f, RZ, 0xc0, !PT ;  /* 0x0000007f00027812 */ /* 0x001fd600078ec0ff */
[----:B------:R-:W-:-:S06]  /*0580*/  ULEA UR4, UR4, UR5, 0x8 ;  /* 0x0000000504047291 */ /* 0x000fcc000f8e403f */
[----:B------:R-:W-:Y:S01]  /*0590*/  VIADD R4, R2, UR4 ;  /* 0x0000000402047c36 */ /* 0x000fe20008000000 */
[----:B------:R-:W-:Y:S06]  /*05a0*/  @P0 BRA `(.L_x_0) ;  /* 0x0000000000880947 */ /* 0x000fec0003800000 */
[----:B------:R-:W-:Y:S01]  /*05b0*/  IMAD.SHL.U32 R6, R0, 0x8, RZ ;  /* 0x0000000800067824 */ /* 0x000fe200078e00ff */
[----:B------:R-:W-:Y:S02]  /*05c0*/  CS2R R56, SRZ ;  /* 0x0000000000387805 */ /* 0x000fe4000001ff00 */
[----:B------:R-:W-:Y:S02]  /*05d0*/  CS2R R58, SRZ ;  /* 0x00000000003a7805 */ /* 0x000fe4000001ff00 */
[----:B------:R-:W-:Y:S02]  /*05e0*/  CS2R R60, SRZ ;  /* 0x00000000003c7805 */ /* 0x000fe4000001ff00 */
[----:B------:R-:W-:Y:S02]  /*05f0*/  CS2R R62, SRZ ;  /* 0x00000000003e7805 */ /* 0x000fe4000001ff00 */
[----:B------:R-:W-:Y:S02]  /*0600*/  CS2R R64, SRZ ;  /* 0x0000000000407805 */ /* 0x000fe4000001ff00 */
[----:B------:R-:W-:-:S02]  /*0610*/  CS2R R66, SRZ ;  /* 0x0000000000427805 */ /* 0x000fc4000001ff00 */
        /* <DEDUP_REMOVED lines=25> */
[----:B------:R-:W-:Y:S01]  /*07b0*/  CS2R R54, SRZ ;  /* 0x0000000000367805 */ /* 0x000fe2000001ff00 */
[----:B------:R-:W-:Y:S06]  /*07c0*/  BRA `(.L_x_1) ;  /* 0x0000005400a47947 */ /* 0x000fec0003800000 */
.L_x_0:
[----:B------:R-:W-:Y:S01]  /*07d0*/  IABS R15, R12 ;  /* 0x0000000c000f7213 */ /* 0x000fe20000000000 */
[----:B------:R-:W-:Y:S01]  /*07e0*/  ULDC UR4, c[0x0][0x234] ;  /* 0x00008d0000047ab9 */ /* 0x000fe20000000800 */
[----:B------:R-:W-:Y:S01]  /*07f0*/  IABS R3, R13 ;  /* 0x0000000d00037213 */ /* 0x000fe20000000000 */
[----:B------:R-:W-:Y:S01]  /*0800*/  ULDC.64 UR6, c[0x0][0x210] ;  /* 0x0000840000067ab9 */ /* 0x000fe20000000a00 */
[----:B------:R-:W0:Y:S01]  /*0810*/  I2F.RP R10, R15 ;  /* 0x0000000f000a7306 */ /* 0x000e220000209400 */
[----:B------:R-:W-:Y:S01]  /*0820*/  ISETP.GE.AND P6, PT, R4, RZ, PT ;  /* 0x000000ff0400720c */ /* 0x000fe20003fc6270 */
[----:B------:R-:W-:Y:S01]  /*0830*/  ULDC.64 UR8, c[0x0][0x218] ;  /* 0x0000860000087ab9 */ /* 0x000fe20000000a00 */
[----:B------:R-:W-:Y:S01]  /*0840*/  USHF.R.U32.HI UR13, URZ, 0x4, UR12 ;  /* 0x000000043f0d7899 */ /* 0x000fe2000801160c */
[----:B------:R-:W-:Y:S01]  /*0850*/  CS2R R78, SRZ ;  /* 0x00000000004e7805 */ /* 0x000fe2000001ff00 */
[----:B------:R-:W-:Y:S01]  /*0860*/  UMOV UR5, URZ ;  /* 0x0000003f00057c82 */ /* 0x000fe20008000000 */
[----:B------:R-:W-:Y:S01]  /*0870*/  CS2R R80, SRZ ;  /* 0x0000000000507805 */ /* 0x000fe2000001ff00 */
[----:B------:R-:W-:Y:S01]  /*0880*/  USGXT.U32 UR13, UR13, 0xe ;  /* 0x0000000e0d0d789a */ /* 0x000fe20008000000 */
[----:B------:R-:W1:Y:S01]  /*0890*/  I2F.RP R11, R3 ;  /* 0x00000003000b7306 */ /* 0x000e620000209400 */
[----:B------:R-:W-:-:S02]  /*08a0*/  CS2R R82, SRZ ;  /* 0x0000000000527805 */ /* 0x000fc4000001ff00 */
[----:B------:R-:W-:Y:S02]  /*08b0*/  CS2R R84, SRZ ;  /* 0x0000000000547805 */ /* 0x000fe4000001ff00 */
[----:B------:R-:W-:Y:S01]  /*08c0*/  CS2R R86, SRZ ;  /* 0x0000000000567805 */ /* 0x000fe2000001ff00 */
[----:B------:R-:W-:Y:S01]  /*08d0*/  UMOV UR10, 0xfffffffe ;  /* 0xfffffffe000a7882 */ /* 0x000fe20000000000 */
[----:B------:R-:W-:Y:S01]  /*08e0*/  UMOV UR11, 0x7fffffdf ;  /* 0x7fffffdf000b7882 */ /* 0x000fe20000000000 */
[----:B------:R-:W-:Y:S01]  /*08f0*/  ULDC UR25, c[0x0][0x238] ;  /* 0x00008e0000197ab9 */ /* 0x000fe20000000800 */
[----:B0-----:R-:W0:Y:S08]  /*0900*/  MUFU.RCP R10, R10 ;  /* 0x0000000a000a7308 */ /* 0x001e300000001000 */
[----:B-1----:R-:W1:Y:S01]  /*0910*/  MUFU.RCP R11, R11 ;  /* 0x0000000b000b7308 */ /* 0x002e620000001000 */
[----:B0-----:R-:W-:Y:S01]  /*0920*/  VIADD R6, R10, 0xffffffe ;  /* 0x0ffffffe0a067836 */ /* 0x001fe20000000000 */
[----:B------:R-:W-:-:S06]  /*0930*/  IABS R10, R4 ;  /* 0x00000004000a7213 */ /* 0x000fcc0000000000 */
[----:B------:R0:W2:Y:S01]  /*0940*/  F2I.FTZ.U32.TRUNC.NTZ R7, R6 ;  /* 0x0000000600077305 */ /* 0x0000a2000021f000 */
[----:B-1----:R-:W-:-:S07]  /*0950*/  VIADD R8, R11, 0xffffffe ;  /* 0x0ffffffe0b087836 */ /* 0x002fce0000000000 */
[----:B------:R1:W3:Y:S01]  /*0960*/  F2I.FTZ.U32.TRUNC.NTZ R9, R8 ;  /* 0x0000000800097305 */ /* 0x0002e2000021f000 */
[----:B0-----:R-:W-:Y:S02]  /*0970*/  IMAD.MOV.U32 R6, RZ, RZ, RZ ;  /* 0x000000ffff067224 */ /* 0x001fe400078e00ff */
[----:B--2---:R-:W-:Y:S02]  /*0980*/  IMAD.MOV R14, RZ, RZ, -R7 ;  /* 0x000000ffff0e7224 */ /* 0x004fe400078e0a07 */
[----:B-1----:R-:W-:Y:S02]  /*0990*/  IMAD.MOV.U32 R8, RZ, RZ, RZ ;  /* 0x000000ffff087224 */ /* 0x002fe400078e00ff */
[----:B------:R-:W-:Y:S01]  /*09a0*/  IMAD R17, R14, R15, RZ ;  /* 0x0000000f0e117224 */ /* 0x000fe200078e02ff */
[----:B------:R-:W-:-:S03]  /*09b0*/  SHF.R.U32.HI R14, RZ, 0x6, R0 ;  /* 0x00000006ff0e7819 */ /* 0x000fc60000011600 */
[----:B------:R-:W-:Y:S01]  /*09c0*/  IMAD.HI.U32 R7, R7, R17, R6 ;  /* 0x0000001107077227 */ /* 0x000fe200078e0006 */
[----:B------:R-:W-:-:S03]  /*09d0*/  SGXT.U32 R6, R14, 0x1 ;  /* 0x000000010e06781a */ /* 0x000fc60000000000 */
[----:B---3--:R-:W-:Y:S01]  /*09e0*/  IMAD.MOV R11, RZ, RZ, -R9 ;  /* 0x000000ffff0b7224 */ /* 0x008fe200078e0a09 */
[----:B------:R-:W-:Y:S01]  /*09f0*/  LOP3.LUT R27, R5, R6, RZ, 0xfc, !PT ;  /* 0x00000006051b7212 */ /* 0x000fe200078efcff */
[----:B------:R-:W-:-:S03]  /*0a00*/  IMAD.HI.U32 R7, R7, R10, RZ ;  /* 0x0000000a07077227 */ /* 0x000fc600078e00ff */
[C---:B------:R-:W-:Y:S01]  /*0a10*/  LOP3.LUT R17, R27.reuse, 0x3c, RZ, 0xfc, !PT ;  /* 0x0000003c1b117812 */ /* 0x040fe200078efcff */
[----:B------:R-:W-:Y:S01]  /*0a20*/  IMAD.MOV.U32 R6, RZ, RZ, R11 ;  /* 0x000000ffff067224 */ /* 0x000fe200078e000b */
[----:B------:R-:W-:Y:S01]  /*0a30*/  LOP3.LUT R19, R27, 0x38, RZ, 0xfc, !PT ;  /* 0x000000381b137812 */ /* 0x000fe200078efcff */
[----:B------:R-:W-:Y:S01]  /*0a40*/  IMAD.MOV R7, RZ, RZ, -R7 ;  /* 0x000000ffff077224 */ /* 0x000fe200078e0a07 */
[----:B------:R-:W-:Y:S01]  /*0a50*/  IABS R14, R17 ;  /* 0x00000011000e7213 */ /* 0x000fe20000000000 */
[----:B------:R-:W-:Y:S01]  /*0a60*/  IMAD R11, R6, R3, RZ ;  /* 0x00000003060b7224 */ /* 0x000fe200078e02ff */
[----:B------:R-:W-:Y:S01]  /*0a70*/  IABS R16, R19 ;  /* 0x0000001300107213 */ /* 0x000fe20000000000 */
[----:B------:R-:W-:Y:S01]  /*0a80*/  IMAD R6, R15, R7, R10 ;  /* 0x000000070f067224 */ /* 0x000fe200078e020a */
[----:B------:R-:W-:Y:S01]  /*0a90*/  LOP3.LUT R21, R27, 0x36, RZ, 0xfc, !PT ;  /* 0x000000361b157812 */ /* 0x000fe200078efcff */
[----:B------:R-:W-:Y:S01]  /*0aa0*/  IMAD.HI.U32 R8, R9, R11, R8 ;  /* 0x0000000b09087227 */ /* 0x000fe200078e0008 */
[----:B------:R-:W-:-:S02]  /*0ab0*/  LOP3.LUT R11, R27, 0x3a, RZ, 0xfc, !PT ;  /* 0x0000003a1b0b7812 */ /* 0x000fc400078efcff */
[----:B------:R-:W-:Y:S01]  /*0ac0*/  ISETP.GT.U32.AND P0, PT, R15, R6, PT ;  /* 0x000000060f00720c */ /* 0x000fe20003f04070 */
[----:B------:R-:W-:Y:S01]  /*0ad0*/  IMAD.MOV.U32 R10, RZ, RZ, R14 ;  /* 0x000000ffff0a7224 */ /* 0x000fe200078e000e */
[----:B------:R-:W-:Y:S02]  /*0ae0*/  IABS R14, R11 ;  /* 0x0000000b000e7213 */ /* 0x000fe40000000000 */
[----:B------:R-:W-:Y:S01]  /*0af0*/  IABS R22, R21 ;  /* 0x0000001500167213 */ /* 0x000fe20000000000 */
[C---:B------:R-:W-:Y:S01]  /*0b00*/  IMAD.HI.U32 R7, R8.reuse, R10, RZ ;  /* 0x0000000a08077227 */ /* 0x040fe200078e00ff */
[----:B------:R-:W-:Y:S02]  /*0b10*/  ISETP.GE.AND P3, PT, R17, RZ, PT ;  /* 0x000000ff1100720c */ /* 0x000fe40003f66270 */
[C---:B------:R-:W-:Y:S01]  /*0b20*/  LOP3.LUT R17, R27.reuse, 0x2a, RZ, 0xfc, !PT ;  /* 0x0000002a1b117812 */ /* 0x040fe200078efcff */
[----:B------:R-:W-:Y:S01]  /*0b30*/  IMAD.MOV R9, RZ, RZ, -R7 ;  /* 0x000000ffff097224 */ /* 0x000fe200078e0a07 */
[----:B------:R-:W-:Y:S01]  /*0b40*/  LOP3.LUT R23, R27, 0x24, RZ, 0xfc, !PT ;  /* 0x000000241b177812 */ /* 0x000fe200078efcff */
[----:B------:R-:W-:Y:S01]  /*0b50*/  IMAD.HI.U32 R7, R8, R14, RZ ;  /* 0x0000000e08077227 */ /* 0x000fe200078e00ff */
[----:B------:R-:W-:-:S02]  /*0b60*/  IABS R32, R17 ;  /* 0x0000001100207213 */ /* 0x000fc40000000000 */
[----:B------:R-:W-:Y:S01]  /*0b70*/  IABS R38, R23 ;  /* 0x0000001700267213 */ /* 0x000fe20000000000 */
[----:B------:R-:W-:Y:S01]  /*0b80*/  IMAD R10, R3, R9, R10 ;  /* 0x00000009030a7224 */ /* 0x000fe200078e020a */
[C---:B------:R-:W-:Y:S01]  /*0b90*/  LOP3.LUT R37, R27.reuse, 0xc, RZ, 0xfc, !PT ;  /* 0x0000000c1b257812 */ /* 0x040fe200078efcff */
[----:B------:R-:W-:Y:S01]  /*0ba0*/  IMAD.MOV R9, RZ, RZ, -R7 ;  /* 0x000000ffff097224 */ /* 0x000fe200078e0a07 */
[----:B------:R-:W-:Y:S01]  /*0bb0*/  LOP3.LUT R35, R27, 0x10, RZ, 0xfc, !PT ;  /* 0x000000101b237812 */ /* 0x000fe200078efcff */
[----:B------:R-:W-:Y:S01]  /*0bc0*/  IMAD.HI.U32 R7, R8, R16, RZ ;  /* 0x0000001008077227 */ /* 0x000fe200078e00ff */
[C---:B------:R-:W-:Y:S02]  /*0bd0*/  ISETP.GT.U32.AND P2, PT, R3.reuse, R10, PT ;  /* 0x0000000a0300720c */ /* 0x040fe40003f44070 */
[----:B------:R-:W-:Y:S01]  /*0be0*/  IABS R62, R37 ;  /* 0x00000025003e7213 */ /* 0x000fe20000000000 */
[----:B------:R-:W-:Y:S01]  /*0bf0*/  @!P0 IMAD.IADD R6, R6, 0x1, -R15 ;  /* 0x0000000106068824 */ /* 0x000fe200078e0a0f */
[----:B------:R-:W-:Y:S01]  /*0c00*/  ISETP.NE.AND P0, PT, R12, RZ, PT ;  /* 0x000000ff0c00720c */ /* 0x000fe20003f05270 */
[----:B------:R-:W-:Y:S01]  /*0c10*/  IMAD R14, R3, R9, R14 ;  /* 0x00000009030e7224 */ /* 0x000fe200078e020e */
[----:B------:R-:W-:Y:S01]  /*0c20*/  LOP3.LUT R9, R27, 0x32, RZ, 0xfc, !PT ;  /* 0x000000321b097812 */ /* 0x000fe200078efcff */
[----:B------:R-:W-:Y:S01]  /*0c30*/  IMAD.MOV R7, RZ, RZ, -R7 ;  /* 0x000000ffff077224 */ /* 0x000fe200078e0a07 */
[----:B------:R-:W-:-:S02]  /*0c40*/  ISETP.GT.U32.AND P1, PT, R15, R6, PT ;  /* 0x000000060f00720c */ /* 0x000fc40003f24070 */
[C---:B------:R-:W-:Y:S01]  /*0c50*/  ISETP.GT.U32.AND P5, PT, R3.reuse, R14, PT ;  /* 0x0000000e0300720c */ /* 0x040fe20003fa4070 */
[----:B------:R-:W-:Y:S01]  /*0c60*/  IMAD R16, R3, R7, R16 ;  /* 0x0000000703107224 */ /* 0x000fe200078e0210 */
[----:B------:R-:W-:Y:S01]  /*0c70*/  IABS R26, R9 ;  /* 0x00000009001a7213 */ /* 0x000fe20000000000 */
[----:B------:R-:W-:Y:S01]  /*0c80*/  @!P2 IMAD.IADD R10, R10, 0x1, -R3 ;  /* 0x000000010a0aa824 */ /* 0x000fe200078e0a03 */
[----:B------:R-:W-:Y:S01]  /*0c90*/  LOP3.LUT R39, R27, 0xa, RZ, 0xfc, !PT ;  /* 0x0000000a1b277812 */ /* 0x000fe200078efcff */
[----:B------:R-:W-:Y:S01]  /*0ca0*/  IMAD.HI.U32 R7, R8, R22, RZ ;  /* 0x0000001608077227 */ /* 0x000fe200078e00ff */
[C---:B------:R-:W-:Y:S02]  /*0cb0*/  ISETP.GT.U32.AND P4, PT, R3.reuse, R16, PT ;  /* 0x000000100300720c */ /* 0x040fe40003f84070 */
[----:B------:R-:W-:Y:S01]  /*0cc0*/  ISETP.GT.U32.AND P2, PT, R3, R10, PT ;  /* 0x0000000a0300720c */ /* 0x000fe20003f44070 */
[----:B------:R-:W-:Y:S01]  /*0cd0*/  IMAD.MOV R7, RZ, RZ, -R7 ;  /* 0x000000ffff077224 */ /* 0x000fe200078e0a07 */
[----:B------:R-:W-:Y:S01]  /*0ce0*/  IABS R58, R35 ;  /* 0x00000023003a7213 */ /* 0x000fe20000000000 */
[----:B------:R-:W-:Y:S01]  /*0cf0*/  @!P1 IMAD.IADD R6, R6, 0x1, -R15 ;  /* 0x0000000106069824 */ /* 0x000fe200078e0a0f */
[----:B------:R-:W-:Y:S01]  /*0d00*/  ISETP.GE.AND P1, PT, R11, RZ, PT ;  /* 0x000000ff0b00720c */ /* 0x000fe20003f26270 */
[--C-:B------:R-:W-:Y:S01]  /*0d10*/  @!P5 IMAD.IADD R14, R14, 0x1, -R3.reuse ;  /* 0x000000010e0ed824 */ /* 0x100fe200078e0a03 */
[----:B------:R-:W-:Y:S01]  /*0d20*/  LOP3.LUT R11, R27, 0x30, RZ, 0xfc, !PT ;  /* 0x000000301b0b7812 */ /* 0x000fe200078efcff */
[----:B------:R-:W-:Y:S01]  /*0d30*/  @!P6 IMAD.MOV R6, RZ, RZ, -R6 ;  /* 0x000000ffff06e224 */ /* 0x000fe200078e0a06 */
[----:B------:R-:W-:Y:S01]  /*0d40*/  @!P0 LOP3.LUT R6, RZ, R12, RZ, 0x33, !PT ;  /* 0x0000000cff068212 */ /* 0x000fe200078e33ff */
[C---:B------:R-:W-:Y:S01]  /*0d50*/  IMAD R22, R3.reuse, R7, R22 ;  /* 0x0000000703167224 */ /* 0x040fe200078e0216 */
[----:B------:R-:W-:Y:S01]  /*0d60*/  ISETP.GT.U32.AND P0, PT, R3, R14, PT ;  /* 0x0000000e0300720c */ /* 0x000fe20003f04070 */
[--C-:B------:R-:W-:Y:S01]  /*0d70*/  @!P4 IMAD.IADD R16, R16, 0x1, -R3.reuse ;  /* 0x000000011010c824 */ /* 0x100fe200078e0a03 */
[----:B------:R-:W-:Y:S01]  /*0d80*/  LOP3.LUT R7, R27, 0x34, RZ, 0xfc, !PT ;  /* 0x000000341b077812 */ /* 0x000fe200078efcff */
[--C-:B------:R-:W-:Y:S01]  /*0d90*/  @!P2 IMAD.IADD R10, R10, 0x1, -R3.reuse ;  /* 0x000000010a0aa824 */ /* 0x100fe200078e0a03 */
[----:B------:R-:W-:Y:S01]  /*0da0*/  IABS R28, R11 ;  /* 0x0000000b001c7213 */ /* 0x000fe20000000000 */
[----:B------:R-:W-:Y:S01]  /*0db0*/  IMAD R6, R6, UR4, RZ ;  /* 0x0000000406067c24 */ /* 0x000fe2000f8e02ff */
[----:B------:R-:W-:Y:S01]  /*0dc0*/  ISETP.GT.U32.AND P2, PT, R3, R16, PT ;  /* 0x000000100300720c */ /* 0x000fe20003f44070 */
[----:B------:R-:W-:Y:S01]  /*0dd0*/  IMAD.MOV.U32 R12, RZ, RZ, R10 ;  /* 0x000000ffff0c7224 */ /* 0x000fe200078e000a */
[----:B------:R-:W-:Y:S01]  /*0de0*/  ISETP.GE.AND P4, PT, R7, RZ, PT ;  /* 0x000000ff0700720c */ /* 0x000fe20003f86270 */
[----:B------:R-:W-:Y:S01]  /*0df0*/  IMAD.HI.U32 R10, R8, R28, RZ ;  /* 0x0000001c080a7227 */ /* 0x000fe200078e00ff */
[----:B------:R-:W-:Y:S01]  /*0e00*/  IABS R7, R7 ;  /* 0x0000000700077213 */ /* 0x000fe20000000000 */
[----:B------:R-:W-:Y:S01]  /*0e10*/  ULDC UR4, c[0x0][0x240] ;  /* 0x0000900000047ab9 */ /* 0x000fe20000000800 */
[----:B------:R-:W-:Y:S01]  /*0e20*/  ISETP.GE.AND P6, PT, R19, RZ, PT ;  /* 0x000000ff1300720c */ /* 0x000fe20003fc6270 */
[----:B------:R-:W-:Y:S01]  /*0e30*/  @!P0 IMAD.IADD R14, R14, 0x1, -R3 ;  /* 0x000000010e0e8824 */ /* 0x000fe200078e0a03 */
[----:B------:R-:W-:Y:S01]  /*0e40*/  ISETP.GE.AND P0, PT, R11, RZ, PT ;  /* 0x000000ff0b00720c */ /* 0x000fe20003f06270 */
[----:B------:R-:W-:Y:S01]  /*0e50*/  IMAD.MOV.U32 R11, RZ, RZ, R7 ;  /* 0x000000ffff0b7224 */ /* 0x000fe200078e0007 */
[----:B------:R-:W-:Y:S01]  /*0e60*/  LOP3.LUT R15, R27, 0x2c, RZ, 0xfc, !PT ;  /* 0x0000002c1b0f7812 */ /* 0x000fe200078efcff */
[----:B------:R-:W-:Y:S01]  /*0e70*/  @!P3 IMAD.MOV R12, RZ, RZ, -R12 ;  /* 0x000000ffff0cb224 */ /* 0x000fe200078e0a0c */
[----:B------:R-:W-:Y:S01]  /*0e80*/  ISETP.GE.AND P3, PT, R9, RZ, PT ;  /* 0x000000ff0900720c */ /* 0x000fe20003f66270 */
[----:B------:R-:W-:Y:S01]  /*0e90*/  @!P2 IMAD.IADD R16, R16, 0x1, -R3 ;  /* 0x000000011010a824 */ /* 0x000fe200078e0a03 */
[----:B------:R-:W-:Y:S01]  /*0ea0*/  ISETP.GT.U32.AND P2, PT, R3, R22, PT ;  /* 0x000000160300720c */ /* 0x000fe20003f44070 */
[----:B------:R-:W-:Y:S01]  /*0eb0*/  IMAD.HI.U32 R7, R8, R11, RZ ;  /* 0x0000000b08077227 */ /* 0x000fe200078e00ff */
[----:B------:R-:W-:-:S02]  /*0ec0*/  IABS R30, R15 ;  /* 0x0000000f001e7213 */ /* 0x000fc40000000000 */
[----:B------:R-:W-:Y:S01]  /*0ed0*/  ISETP.GE.AND P5, PT, R21, RZ, PT ;  /* 0x000000ff1500720c */ /* 0x000fe20003fa6270 */
[----:B------:R-:W-:Y:S01]  /*0ee0*/  IMAD.MOV R24, RZ, RZ, -R7 ;  /* 0x000000ffff187224 */ /* 0x000fe200078e0a07 */
[C---:B------:R-:W-:Y:S01]  /*0ef0*/  LOP3.LUT R19, R27.reuse, 0x28, RZ, 0xfc, !PT ;  /* 0x000000281b137812 */ /* 0x040fe200078efcff */
[----:B------:R-:W-:Y:S01]  /*0f00*/  IMAD.MOV R7, RZ, RZ, -R10 ;  /* 0x000000ffff077224 */ /* 0x000fe200078e0a0a */
[----:B------:R-:W-:Y:S01]  /*0f10*/  LOP3.LUT R21, R27, 0x26, RZ, 0xfc, !PT ;  /* 0x000000261b157812 */ /* 0x000fe200078efcff */
[----:B------:R-:W-:Y:S01]  /*0f20*/  IMAD.HI.U32 R9, R8, R26, RZ ;  /* 0x0000001a08097227 */ /* 0x000fe200078e00ff */
[----:B------:R-:W-:Y:S02]  /*0f30*/  IABS R34, R19 ;  /* 0x0000001300227213 */ /* 0x000fe40000000000 */
[----:B------:R-:W-:Y:S01]  /*0f40*/  IABS R64, R39 ;  /* 0x0000002700407213 */ /* 0x000fe20000000000 */
[----:B------:R-:W-:Y:S01]  /*0f50*/  IMAD R10, R3, R24, R11 ;  /* 0x00000018030a7224 */ /* 0x000fe200078e020b */
[----:B------:R-:W-:Y:S01]  /*0f60*/  IABS R11, R21 ;  /* 0x00000015000b7213 */ /* 0x000fe20000000000 */
[----:B------:R-:W-:Y:S01]  /*0f70*/  IMAD.MOV R9, RZ, RZ, -R9 ;  /* 0x000000ffff097224 */ /* 0x000fe200078e0a09 */
[----:B------:R-:W-:Y:S01]  /*0f80*/  LOP3.LUT R41, R27, 0x8, RZ, 0xfc, !PT ;  /* 0x000000081b297812 */ /* 0x000fe200078efcff */
[----:B------:R-:W-:Y:S01]  /*0f90*/  @!P2 IMAD.IADD R22, R22, 0x1, -R3 ;  /* 0x000000011616a824 */ /* 0x000fe200078e0a03 */
[C---:B------:R-:W-:Y:S01]  /*0fa0*/  ISETP.GT.U32.AND P2, PT, R3.reuse, R10, PT ;  /* 0x0000000a0300720c */ /* 0x040fe20003f44070 */
[C---:B------:R-:W-:Y:S01]  /*0fb0*/  IMAD R26, R3.reuse, R9, R26 ;  /* 0x00000009031a7224 */ /* 0x040fe200078e021a */
[----:B------:R-:W-:Y:S01]  /*0fc0*/  IABS R66, R41 ;  /* 0x0000002900427213 */ /* 0x000fe20000000000 */
[----:B------:R-:W-:Y:S01]  /*0fd0*/  @!P1 IMAD.MOV R14, RZ, RZ, -R14 ;  /* 0x000000ffff0e9224 */ /* 0x000fe200078e0a0e */
[C---:B------:R-:W-:Y:S01]  /*0fe0*/  ISETP.GT.U32.AND P1, PT, R3.reuse, R22, PT ;  /* 0x000000160300720c */ /* 0x040fe20003f24070 */
[----:B------:R-:W-:Y:S01]  /*0ff0*/  @!P6 IMAD.MOV R16, RZ, RZ, -R16 ;  /* 0x000000ffff10e224 */ /* 0x000fe200078e0a10 */
[C---:B------:R-:W-:Y:S01]  /*1000*/  ISETP.GT.U32.AND P6, PT, R3.reuse, R26, PT ;  /* 0x0000001a0300720c */ /* 0x040fe20003fc4070 */
[----:B------:R-:W-:Y:S01]  /*1010*/  IMAD R28, R3, R7, R28 ;  /* 0x00000007031c7224 */ /* 0x000fe200078e021c */
[C---:B------:R-:W-:Y:S01]  /*1020*/  LOP3.LUT R43, R27.reuse, 0x6, RZ, 0xfc, !PT ;  /* 0x000000061b2b7812 */ /* 0x040fe200078efcff */
[----:B------:R-:W-:Y:S01]  /*1030*/  IMAD.HI.U32 R7, R8, R30, RZ ;  /* 0x0000001e08077227 */ /* 0x000fe200078e00ff */
[----:B------:R-:W-:-:S02]  /*1040*/  LOP3.LUT R45, R27, 0x4, RZ, 0xfc, !PT ;  /* 0x000000041b2d7812 */ /* 0x000fc400078efcff */
[----:B------:R-:W-:Y:S01]  /*1050*/  IABS R68, R43 ;  /* 0x0000002b00447213 */ /* 0x000fe20000000000 */
[----:B------:R-:W-:Y:S01]  /*1060*/  IMAD.MOV R7, RZ, RZ, -R7 ;  /* 0x000000ffff077224 */ /* 0x000fe200078e0a07 */
[----:B------:R-:W-:Y:S01]  /*1070*/  IABS R70, R45 ;  /* 0x0000002d00467213 */ /* 0x000fe20000000000 */
[--C-:B------:R-:W-:Y:S01]  /*1080*/  @!P2 IMAD.IADD R10, R10, 0x1, -R3.reuse ;  /* 0x000000010a0aa824 */ /* 0x100fe200078e0a03 */
[----:B------:R-:W-:Y:S01]  /*1090*/  LOP3.LUT R47, R27, 0x2, RZ, 0xfc, !PT ;  /* 0x000000021b2f7812 */ /* 0x000fe200078efcff */
[C---:B------:R-:W-:Y:S01]  /*10a0*/  IMAD R30, R3.reuse, R7, R30 ;  /* 0x00000007031e7224 */ /* 0x040fe200078e021e */
[----:B------:R-:W-:Y:S01]  /*10b0*/  IABS R25, R27 ;  /* 0x0000001b00197213 */ /* 0x000fe20000000000 */
[--C-:B------:R-:W-:Y:S01]  /*10c0*/  @!P1 IMAD.IADD R22, R22, 0x1, -R3.reuse ;  /* 0x0000000116169824 */ /* 0x100fe200078e0a03 */
[C---:B------:R-:W-:Y:S01]  /*10d0*/  ISETP.GT.U32.AND P2, PT, R3.reuse, R10, PT ;  /* 0x0000000a0300720c */ /* 0x040fe20003f44070 */
[----:B------:R-:W-:Y:S01]  /*10e0*/  @!P6 IMAD.IADD R26, R26, 0x1, -R3 ;  /* 0x000000011a1ae824 */ /* 0x000fe200078e0a03 */
[C---:B------:R-:W-:Y:S01]  /*10f0*/  ISETP.GT.U32.AND P1, PT, R3.reuse, R28, PT ;  /* 0x0000001c0300720c */ /* 0x040fe20003f24070 */
[----:B------:R-:W-:Y:S01]  /*1100*/  @!P5 IMAD.MOV R22, RZ, RZ, -R22 ;  /* 0x000000ffff16d224 */ /* 0x000fe200078e0a16 */
[C---:B------:R-:W-:Y:S01]  /*1110*/  ISETP.GT.U32.AND P5, PT, R3.reuse, R30, PT ;  /* 0x0000001e0300720c */ /* 0x040fe20003fa4070 */
[----:B------:R-:W-:Y:S01]  /*1120*/  IMAD.HI.U32 R9, R8, R32, RZ ;  /* 0x0000002008097227 */ /* 0x000fe200078e00ff */
[----:B------:R-:W-:-:S02]  /*1130*/  ISETP.GT.U32.AND P6, PT, R3, R26, PT ;  /* 0x0000001a0300720c */ /* 0x000fc40003fc4070 */
[----:B------:R-:W-:Y:S01]  /*1140*/  IABS R72, R47 ;  /* 0x0000002f00487213 */ /* 0x000fe20000000000 */
[----:B------:R-:W-:-:S04]  /*1150*/  IMAD.HI.U32 R7, R8, R34, RZ ;  /* 0x0000002208077227 */ /* 0x000fc800078e00ff */
[----:B------:R-:W-:Y:S02]  /*1160*/  IMAD.MOV R9, RZ, RZ, -R9 ;  /* 0x000000ffff097224 */ /* 0x000fe400078e0a09 */
[----:B------:R-:W-:Y:S02]  /*1170*/  IMAD.MOV R7, RZ, RZ, -R7 ;  /* 0x000000ffff077224 */ /* 0x000fe400078e0a07 */
[--C-:B------:R-:W-:Y:S02]  /*1180*/  @!P2 IMAD.IADD R10, R10, 0x1, -R3.reuse ;  /* 0x000000010a0aa824 */ /* 0x100fe400078e0a03 */
[C---:B------:R-:W-:Y:S02]  /*1190*/  IMAD R32, R3.reuse, R9, R32 ;  /* 0x0000000903207224 */ /* 0x040fe400078e0220 */
[C---:B------:R-:W-:Y:S02]  /*11a0*/  IMAD R34, R3.reuse, R7, R34 ;  /* 0x0000000703227224 */ /* 0x040fe400078e0222 */
[----:B------:R-:W-:Y:S01]  /*11b0*/  IMAD.MOV.U32 R24, RZ, RZ, R10 ;  /* 0x000000ffff187224 */ /* 0x000fe200078e000a */
[----:B------:R-:W-:Y:S01]  /*11c0*/  ISETP.GT.U32.AND P2, PT, R3, R32, PT ;  /* 0x000000200300720c */ /* 0x000fe20003f44070 */
[--C-:B------:R-:W-:Y:S01]  /*11d0*/  @!P5 IMAD.IADD R30, R30, 0x1, -R3.reuse ;  /* 0x000000011e1ed824 */ /* 0x100fe200078e0a03 */
[----:B------:R-:W-:Y:S01]  /*11e0*/  ISETP.GE.AND P5, PT, R15, RZ, PT ;  /* 0x000000ff0f00720c */ /* 0x000fe20003fa6270 */
[----:B------:R-:W-:Y:S01]  /*11f0*/  @!P6 IMAD.IADD R26, R26, 0x1, -R3 ;  /* 0x000000011a1ae824 */ /* 0x000fe200078e0a03 */
[C---:B------:R-:W-:Y:S01]  /*1200*/  ISETP.GT.U32.AND P6, PT, R3.reuse, R34, PT ;  /* 0x000000220300720c */ /* 0x040fe20003fc4070 */
[----:B------:R-:W-:Y:S01]  /*1210*/  @!P4 IMAD.MOV R24, RZ, RZ, -R24 ;  /* 0x000000ffff18c224 */ /* 0x000fe200078e0a18 */
[----:B------:R-:W-:Y:S01]  /*1220*/  ISETP.GT.U32.AND P4, PT, R3, R30, PT ;  /* 0x0000001e0300720c */ /* 0x000fe20003f84070 */
[----:B------:R-:W-:Y:S01]  /*1230*/  IMAD.HI.U32 R7, R8, R11, RZ ;  /* 0x0000000b08077227 */ /* 0x000fe200078e00ff */
[----:B------:R-:W-:-:S03]  /*1240*/  LOP3.LUT R15, R27, 0x16, RZ, 0xfc, !PT ;  /* 0x000000161b0f7812 */ /* 0x000fc600078efcff */
[----:B------:R-:W-:Y:S01]  /*1250*/  @!P1 IMAD.IADD R28, R28, 0x1, -R3 ;  /* 0x000000011c1c9824 */ /* 0x000fe200078e0a03 */
[----:B------:R-:W-:Y:S01]  /*1260*/  IABS R52, R15 ;  /* 0x0000000f00347213 */ /* 0x000fe20000000000 */
[----:B------:R-:W-:-:S03]  /*1270*/  IMAD.HI.U32 R9, R8, R38, RZ ;  /* 0x0000002608097227 */ /* 0x000fc600078e00ff */
[----:B------:R-:W-:Y:S01]  /*1280*/  ISETP.GT.U32.AND P1, PT, R3, R28, PT ;  /* 0x0000001c0300720c */ /* 0x000fe20003f24070 */
[----:B------:R-:W-:Y:S01]  /*1290*/  IMAD.MOV R10, RZ, RZ, -R7 ;  /* 0x000000ffff0a7224 */ /* 0x000fe200078e0a07 */
[----:B------:R-:W-:Y:S01]  /*12a0*/  LOP3.LUT R7, R27, 0x22, RZ, 0xfc, !PT ;  /* 0x000000221b077812 */ /* 0x000fe200078efcff */
[----:B------:R-:W-:Y:S02]  /*12b0*/  IMAD.MOV R9, RZ, RZ, -R9 ;  /* 0x000000ffff097224 */ /* 0x000fe400078e0a09 */
[----:B------:R-:W-:Y:S01]  /*12c0*/  IMAD R10, R3, R10, R11 ;  /* 0x0000000a030a7224 */ /* 0x000fe200078e020b */
[----:B------:R-:W-:Y:S01]  /*12d0*/  IABS R40, R7 ;  /* 0x0000000700287213 */ /* 0x000fe20000000000 */
[--C-:B------:R-:W-:Y:S01]  /*12e0*/  @!P2 IMAD.IADD R32, R32, 0x1, -R3.reuse ;  /* 0x000000012020a824 */ /* 0x100fe200078e0a03 */
[----:B------:R-:W-:Y:S01]  /*12f0*/  LOP3.LUT R11, R27, 0x20, RZ, 0xfc, !PT ;  /* 0x000000201b0b7812 */ /* 0x000fe200078efcff */
[----:B------:R-:W-:Y:S01]  /*1300*/  IMAD R38, R3, R9, R38 ;  /* 0x0000000903267224 */ /* 0x000fe200078e0226 */
[----:B------:R-:W-:Y:S01]  /*1310*/  ISETP.GE.AND P2, PT, R19, RZ, PT ;  /* 0x000000ff1300720c */ /* 0x000fe20003f46270 */
[--C-:B------:R-:W-:Y:S01]  /*1320*/  @!P6 IMAD.IADD R34, R34, 0x1, -R3.reuse ;  /* 0x000000012222e824 */ /* 0x100fe200078e0a03 */
[C---:B------:R-:W-:Y:S01]  /*1330*/  ISETP.GT.U32.AND P6, PT, R3.reuse, R32, PT ;  /* 0x000000200300720c */ /* 0x040fe20003fc4070 */
[--C-:B------:R-:W-:Y:S01]  /*1340*/  @!P4 IMAD.IADD R30, R30, 0x1, -R3.reuse ;  /* 0x000000011e1ec824 */ /* 0x100fe200078e0a03 */
[C---:B------:R-:W-:Y:S01]  /*1350*/  ISETP.GT.U32.AND P4, PT, R3.reuse, R10, PT ;  /* 0x0000000a0300720c */ /* 0x040fe20003f84070 */
[----:B------:R-:W-:Y:S01]  /*1360*/  @!P3 IMAD.MOV R26, RZ, RZ, -R26 ;  /* 0x000000ffff1ab224 */ /* 0x000fe200078e0a1a */
[C---:B------:R-:W-:Y:S01]  /*1370*/  ISETP.GT.U32.AND P3, PT, R3.reuse, R34, PT ;  /* 0x000000220300720c */ /* 0x040fe20003f64070 */
[----:B------:R-:W-:Y:S01]  /*1380*/  @!P5 IMAD.MOV R30, RZ, RZ, -R30 ;  /* 0x000000ffff1ed224 */ /* 0x000fe200078e0a1e */
[----:B------:R-:W-:Y:S01]  /*1390*/  ISETP.GT.U32.AND P5, PT, R3, R38, PT ;  /* 0x000000260300720c */ /* 0x000fe20003fa4070 */
[----:B------:R-:W-:Y:S01]  /*13a0*/  @!P1 IMAD.IADD R28, R28, 0x1, -R3 ;  /* 0x000000011c1c9824 */ /* 0x000fe200078e0a03 */
[----:B------:R-:W-:-:S02]  /*13b0*/  ISETP.GE.AND P1, PT, R17, RZ, PT ;  /* 0x000000ff1100720c */ /* 0x000fc40003f26270 */
[----:B------:R-:W-:Y:S01]  /*13c0*/  IABS R42, R11 ;  /* 0x0000000b002a7213 */ /* 0x000fe20000000000 */
[----:B------:R-:W-:Y:S01]  /*13d0*/  @!P0 IMAD.MOV R28, RZ, RZ, -R28 ;  /* 0x000000ffff1c8224 */ /* 0x000fe200078e0a1c */
[----:B------:R-:W-:Y:S01]  /*13e0*/  ISETP.GE.AND P0, PT, R21, RZ, PT ;  /* 0x000000ff1500720c */ /* 0x000fe20003f06270 */
[--C-:B------:R-:W-:Y:S01]  /*13f0*/  @!P6 IMAD.IADD R32, R32, 0x1, -R3.reuse ;  /* 0x000000012020e824 */ /* 0x100fe200078e0a03 */
[----:B------:R-:W-:Y:S01]  /*1400*/  ISETP.GE.AND P6, PT, R23, RZ, PT ;  /* 0x000000ff1700720c */ /* 0x000fe20003fc6270 */
[--C-:B------:R-:W-:Y:S01]  /*1410*/  @!P4 IMAD.IADD R10, R10, 0x1, -R3.reuse ;  /* 0x000000010a0ac824 */ /* 0x100fe200078e0a03 */
[----:B------:R-:W-:Y:S01]  /*1420*/  ISETP.GE.AND P4, PT, R11, RZ, PT ;  /* 0x000000ff0b00720c */ /* 0x000fe20003f86270 */
[--C-:B------:R-:W-:Y:S01]  /*1430*/  @!P3 IMAD.IADD R34, R34, 0x1, -R3.reuse ;  /* 0x000000012222b824 */ /* 0x100fe200078e0a03 */
[----:B------:R-:W-:Y:S01]  /*1440*/  ISETP.GE.AND P3, PT, R7, RZ, PT ;  /* 0x000000ff0700720c */ /* 0x000fe20003f66270 */
[----:B------:R-:W-:Y:S01]  /*1450*/  @!P5 IMAD.IADD R38, R38, 0x1, -R3 ;  /* 0x000000012626d824 */ /* 0x000fe200078e0a03 */
[----:B------:R-:W-:Y:S01]  /*1460*/  ISETP.GT.U32.AND P5, PT, R3, R10, PT ;  /* 0x0000000a0300720c */ /* 0x000fe20003fa4070 */
[----:B------:R-:W-:Y:S01]  /*1470*/  IMAD.HI.U32 R7, R8, R40, RZ ;  /* 0x0000002808077227 */ /* 0x000fe200078e00ff */
[----:B------:R-:W-:-:S02]  /*1480*/  LOP3.LUT R11, R27, 0x18, RZ, 0xfc, !PT ;  /* 0x000000181b0b7812 */ /* 0x000fc400078efcff */
[----:B------:R-:W-:Y:S01]  /*1490*/  LOP3.LUT R17, R27, 0x14, RZ, 0xfc, !PT ;  /* 0x000000141b117812 */ /* 0x000fe200078efcff */
[----:B------:R-:W-:Y:S01]  /*14a0*/  @!P1 IMAD.MOV R32, RZ, RZ, -R32 ;  /* 0x000000ffff209224 */ /* 0x000fe200078e0a20 */
[----:B------:R-:W-:Y:S01]  /*14b0*/  ISETP.GT.U32.AND P1, PT, R3, R38, PT ;  /* 0x000000260300720c */ /* 0x000fe20003f24070 */
[----:B------:R-:W-:Y:S01]  /*14c0*/  IMAD.MOV R7, RZ, RZ, -R7 ;  /* 0x000000ffff077224 */ /* 0x000fe200078e0a07 */
[----:B------:R-:W-:Y:S01]  /*14d0*/  IABS R50, R11 ;  /* 0x0000000b00327213 */ /* 0x000fe20000000000 */
[----:B------:R-:W-:Y:S01]  /*14e0*/  IMAD.HI.U32 R9, R8, R42, RZ ;  /* 0x0000002a08097227 */ /* 0x000fe200078e00ff */
[----:B------:R-:W-:-:S03]  /*14f0*/  IABS R54, R17 ;  /* 0x0000001100367213 */ /* 0x000fc60000000000 */
[----:B------:R-:W-:Y:S01]  /*1500*/  IMAD R40, R3, R7, R40 ;  /* 0x0000000703287224 */ /* 0x000fe200078e0228 */
[----:B------:R-:W-:Y:S01]  /*1510*/  LOP3.LUT R7, R27, 0x1c, RZ, 0xfc, !PT ;  /* 0x0000001c1b077812 */ /* 0x000fe200078efcff */
[----:B------:R-:W-:Y:S02]  /*1520*/  IMAD.MOV R9, RZ, RZ, -R9 ;  /* 0x000000ffff097224 */ /* 0x000fe400078e0a09 */
[--C-:B------:R-:W-:Y:S01]  /*1530*/  @!P5 IMAD.IADD R10, R10, 0x1, -R3.reuse ;  /* 0x000000010a0ad824 */ /* 0x100fe200078e0a03 */
[C---:B------:R-:W-:Y:S01]  /*1540*/  ISETP.GT.U32.AND P5, PT, R3.reuse, R40, PT ;  /* 0x000000280300720c */ /* 0x040fe20003fa4070 */
[----:B------:R-:W-:Y:S01]  /*1550*/  IMAD R42, R3, R9, R42 ;  /* 0x00000009032a7224 */ /* 0x000fe200078e022a */
[----:B------:R-:W-:Y:S01]  /*1560*/  IABS R46, R7 ;  /* 0x00000007002e7213 */ /* 0x000fe20000000000 */
[----:B------:R-:W-:Y:S01]  /*1570*/  @!P1 IMAD.IADD R38, R38, 0x1, -R3 ;  /* 0x0000000126269824 */ /* 0x000fe200078e0a03 */
[----:B------:R-:W-:Y:S01]  /*1580*/  LOP3.LUT R9, R27, 0x1a, RZ, 0xfc, !PT ;  /* 0x0000001a1b097812 */ /* 0x000fe200078efcff */
[----:B------:R-:W-:Y:S01]  /*1590*/  @!P2 IMAD.MOV R34, RZ, RZ, -R34 ;  /* 0x000000ffff22a224 */ /* 0x000fe200078e0a22 */
[----:B------:R-:W-:Y:S01]  /*15a0*/  ISETP.GE.AND P2, PT, R7, RZ, PT ;  /* 0x000000ff0700720c */ /* 0x000fe20003f46270 */
[----:B------:R-:W-:Y:S01]  /*15b0*/  @!P6 IMAD.MOV R38, RZ, RZ, -R38 ;  /* 0x000000ffff26e224 */ /* 0x000fe200078e0a26 */
[----:B------:R-:W-:Y:S01]  /*15c0*/  ISETP.GT.U32.AND P6, PT, R3, R42, PT ;  /* 0x0000002a0300720c */ /* 0x000fe20003fc4070 */
[----:B------:R-:W-:Y:S01]  /*15d0*/  IMAD.HI.U32 R7, R8, R46, RZ ;  /* 0x0000002e08077227 */ /* 0x000fe200078e00ff */
[----:B------:R-:W-:-:S02]  /*15e0*/  IABS R48, R9 ;  /* 0x0000000900307213 */ /* 0x000fc40000000000 */
[----:B------:R-:W-:Y:S01]  /*15f0*/  ISETP.GE.AND P1, PT, R9, RZ, PT ;  /* 0x000000ff0900720c */ /* 0x000fe20003f26270 */
[----:B------:R-:W-:Y:S02]  /*1600*/  @!P5 IMAD.IADD R40, R40, 0x1, -R3 ;  /* 0x000000012828d824 */ /* 0x000fe400078e0a03 */
[----:B------:R-:W-:Y:S02]  /*1610*/  IMAD.MOV R7, RZ, RZ, -R7 ;  /* 0x000000ffff077224 */ /* 0x000fe400078e0a07 */
[----:B------:R-:W-:Y:S01]  /*1620*/  IMAD.HI.U32 R9, R8, R48, RZ ;  /* 0x0000003008097227 */ /* 0x000fe200078e00ff */
[----:B------:R-:W-:-:S03]  /*1630*/  ISETP.GT.U32.AND P5, PT, R3, R40, PT ;  /* 0x000000280300720c */ /* 0x000fc60003fa4070 */
[----:B------:R-:W-:Y:S02]  /*1640*/  @!P6 IMAD.IADD R42, R42, 0x1, -R3 ;  /* 0x000000012a2ae824 */ /* 0x000fe400078e0a03 */
[C---:B------:R-:W-:Y:S02]  /*1650*/  IMAD R46, R3.reuse, R7, R46 ;  /* 0x00000007032e7224 */ /* 0x040fe400078e022e */
[----:B------:R-:W-:Y:S01]  /*1660*/  IMAD.MOV R9, RZ, RZ, -R9 ;  /* 0x000000ffff097224 */ /* 0x000fe200078e0a09 */
[----:B------:R-:W-:Y:S01]  /*1670*/  ISETP.GT.U32.AND P6, PT, R3, R42, PT ;  /* 0x0000002a0300720c */ /* 0x000fe20003fc4070 */
[----:B------:R-:W-:-:S04]  /*1680*/  IMAD.HI.U32 R7, R8, R50, RZ ;  /* 0x0000003208077227 */ /* 0x000fc800078e00ff */
[----:B------:R-:W-:Y:S02]  /*1690*/  IMAD.MOV.U32 R36, RZ, RZ, R10 ;  /* 0x000000ffff247224 */ /* 0x000fe400078e000a */
[C---:B------:R-:W-:Y:S02]  /*16a0*/  IMAD R48, R3.reuse, R9, R48 ;  /* 0x0000000903307224 */ /* 0x040fe400078e0230 */
[----:B------:R-:W-:Y:S01]  /*16b0*/  @!P5 IMAD.IADD R40, R40, 0x1, -R3 ;  /* 0x000000012828d824 */ /* 0x000fe200078e0a03 */
[C---:B------:R-:W-:Y:S01]  /*16c0*/  ISETP.GT.U32.AND P5, PT, R3.reuse, R46, PT ;  /* 0x0000002e0300720c */ /* 0x040fe20003fa4070 */
[----:B------:R-:W-:Y:S02]  /*16d0*/  IMAD.MOV R10, RZ, RZ, -R7 ;  /* 0x000000ffff0a7224 */ /* 0x000fe400078e0a07 */
[----:B------:R-:W-:Y:S01]  /*16e0*/  @!P3 IMAD.MOV R40, RZ, RZ, -R40 ;  /* 0x000000ffff28b224 */ /* 0x000fe200078e0a28 */
[C---:B------:R-:W-:Y:S01]  /*16f0*/  ISETP.GT.U32.AND P3, PT, R3.reuse, R48, PT ;  /* 0x000000300300720c */ /* 0x040fe20003f64070 */
[----:B------:R-:W-:-:S02]  /*1700*/  IMAD R50, R3, R10, R50 ;  /* 0x0000000a03327224 */ /* 0x000fc400078e0232 */
[----:B------:R-:W-:Y:S02]  /*1710*/  @!P6 IMAD.IADD R42, R42, 0x1, -R3 ;  /* 0x000000012a2ae824 */ /* 0x000fe400078e0a03 */
[----:B------:R-:W-:Y:S01]  /*1720*/  @!P0 IMAD.MOV R36, RZ, RZ, -R36 ;  /* 0x000000ffff248224 */ /* 0x000fe200078e0a24 */
[----:B------:R-:W-:Y:S01]  /*1730*/  ISETP.GT.U32.AND P6, PT, R3, R50, PT ;  /* 0x000000320300720c */ /* 0x000fe20003fc4070 */
[----:B------:R-:W-:Y:S01]  /*1740*/  IMAD.HI.U32 R7, R8, R54, RZ ;  /* 0x0000003608077227 */ /* 0x000fe200078e00ff */
[----:B------:R-:W-:Y:S02]  /*1750*/  ISETP.GE.AND P0, PT, R11, RZ, PT ;  /* 0x000000ff0b00720c */ /* 0x000fe40003f06270 */
[----:B------:R-:W-:Y:S01]  /*1760*/  LOP3.LUT R11, R27, 0x12, RZ, 0xfc, !PT ;  /* 0x000000121b0b7812 */ /* 0x000fe200078efcff */
[----:B------:R-:W-:Y:S02]  /*1770*/  IMAD.MOV R7, RZ, RZ, -R7 ;  /* 0x000000ffff077224 */ /* 0x000fe400078e0a07 */
[----:B------:R-:W-:Y:S01]  /*1780*/  @!P3 IMAD.IADD R48, R48, 0x1, -R3 ;  /* 0x000000013030b824 */ /* 0x000fe200078e0a03 */
[----:B------:R-:W-:Y:S01]  /*1790*/  IABS R56, R11 ;  /* 0x0000000b00387213 */ /* 0x000fe20000000000 */
[----:B------:R-:W-:-:S02]  /*17a0*/  IMAD R54, R3, R7, R54 ;  /* 0x0000000703367224 */ /* 0x000fc400078e0236 */
[--C-:B------:R-:W-:Y:S01]  /*17b0*/  @!P5 IMAD.IADD R46, R46, 0x1, -R3.reuse ;  /* 0x000000012e2ed824 */ /* 0x100fe200078e0a03 */
[C---:B------:R-:W-:Y:S01]  /*17c0*/  ISETP.GT.U32.AND P3, PT, R3.reuse, R48, PT ;  /* 0x000000300300720c */ /* 0x040fe20003f64070 */
[----:B------:R-:W-:Y:S02]  /*17d0*/  @!P6 IMAD.IADD R50, R50, 0x1, -R3 ;  /* 0x000000013232e824 */ /* 0x000fe400078e0a03 */
[C---:B------:R-:W-:Y:S01]  /*17e0*/  IMAD.HI.U32 R7, R8.reuse, R56, RZ ;  /* 0x0000003808077227 */ /* 0x040fe200078e00ff */
[C---:B------:R-:W-:Y:S02]  /*17f0*/  ISETP.GT.U32.AND P5, PT, R3.reuse, R46, PT ;  /* 0x0000002e0300720c */ /* 0x040fe40003fa4070 */
[----:B------:R-:W-:Y:S01]  /*1800*/  ISETP.GT.U32.AND P6, PT, R3, R50, PT ;  /* 0x000000320300720c */ /* 0x000fe20003fc4070 */
[----:B------:R-:W-:Y:S02]  /*1810*/  IMAD.MOV R7, RZ, RZ, -R7 ;  /* 0x000000ffff077224 */ /* 0x000fe400078e0a07 */
[----:B------:R-:W-:-:S04]  /*1820*/  IMAD.HI.U32 R9, R8, R52, RZ ;  /* 0x0000003408097227 */ /* 0x000fc800078e00ff */
[C---:B------:R-:W-:Y:S02]  /*1830*/  IMAD R56, R3.reuse, R7, R56 ;  /* 0x0000000703387224 */ /* 0x040fe400078e0238 */
[----:B------:R-:W-:Y:S01]  /*1840*/  @!P3 IMAD.IADD R48, R48, 0x1, -R3 ;  /* 0x000000013030b824 */ /* 0x000fe200078e0a03 */
[C---:B------:R-:W-:Y:S01]  /*1850*/  ISETP.GT.U32.AND P3, PT, R3.reuse, R54, PT ;  /* 0x000000360300720c */ /* 0x040fe20003f64070 */
[----:B------:R-:W-:Y:S02]  /*1860*/  IMAD.MOV R9, RZ, RZ, -R9 ;  /* 0x000000ffff097224 */ /* 0x000fe400078e0a09 */
[----:B------:R-:W-:Y:S01]  /*1870*/  @!P6 IMAD.IADD R50, R50, 0x1, -R3 ;  /* 0x000000013232e824 */ /* 0x000fe200078e0a03 */
[C---:B------:R-:W-:Y:S01]  /*1880*/  ISETP.GT.U32.AND P6, PT, R3.reuse, R56, PT ;  /* 0x000000380300720c */ /* 0x040fe20003fc4070 */
[----:B------:R-:W-:Y:S02]  /*1890*/  IMAD R52, R3, R9, R52 ;  /* 0x0000000903347224 */ /* 0x000fe400078e0234 */
[----:B------:R-:W-:-:S04]  /*18a0*/  IMAD.HI.U32 R9, R8, R62, RZ ;  /* 0x0000003e08097227 */ /* 0x000fc800078e00ff */
[----:B------:R-:W-:Y:S02]  /*18b0*/  IMAD.MOV R9, RZ, RZ, -R9 ;  /* 0x000000ffff097224 */ /* 0x000fe400078e0a09 */
[--C-:B------:R-:W-:Y:S02]  /*18c0*/  @!P3 IMAD.IADD R54, R54, 0x1, -R3.reuse ;  /* 0x000000013636b824 */ /* 0x100fe400078e0a03 */
[--C-:B------:R-:W-:Y:S01]  /*18d0*/  @!P5 IMAD.IADD R46, R46, 0x1, -R3.reuse ;  /* 0x000000012e2ed824 */ /* 0x100fe200078e0a03 */
[C---:B------:R-:W-:Y:S01]  /*18e0*/  ISETP.GT.U32.AND P5, PT, R3.reuse, R52, PT ;  /* 0x000000340300720c */ /* 0x040fe20003fa4070 */
[----:B------:R-:W-:Y:S01]  /*18f0*/  @!P6 IMAD.IADD R56, R56, 0x1, -R3 ;  /* 0x000000013838e824 */ /* 0x000fe200078e0a03 */
[----:B------:R-:W-:Y:S01]  /*1900*/  ISETP.GT.U32.AND P6, PT, R3, R54, PT ;  /* 0x000000360300720c */ /* 0x000fe20003fc4070 */
[----:B------:R-:W-:-:S04]  /*1910*/  IMAD.HI.U32 R7, R8, R58, RZ ;  /* 0x0000003a08077227 */ /* 0x000fc800078e00ff */
[----:B------:R-:W-:Y:S02]  /*1920*/  IMAD R62, R3, R9, R62 ;  /* 0x00000009033e7224 */ /* 0x000fe400078e023e */
[----:B------:R-:W-:-:S04]  /*1930*/  IMAD.HI.U32 R10, R8, R64, RZ ;  /* 0x00000040080a7227 */ /* 0x000fc800078e00ff */
[----:B------:R-:W-:Y:S02]  /*1940*/  IMAD.MOV R7, RZ, RZ, -R7 ;  /* 0x000000ffff077224 */ /* 0x000fe400078e0a07 */
[----:B------:R-:W-:Y:S01]  /*1950*/  @!P6 IMAD.IADD R54, R54, 0x1, -R3 ;  /* 0x000000013636e824 */ /* 0x000fe200078e0a03 */
[C---:B------:R-:W-:Y:S01]  /*1960*/  ISETP.GT.U32.AND P6, PT, R3.reuse, R62, PT ;  /* 0x0000003e0300720c */ /* 0x040fe20003fc4070 */
[----:B------:R-:W-:Y:S02]  /*1970*/  IMAD.MOV R10, RZ, RZ, -R10 ;  /* 0x000000ffff0a7224 */ /* 0x000fe400078e0a0a */
[C---:B------:R-:W-:Y:S02]  /*1980*/  IMAD R58, R3.reuse, R7, R58 ;  /* 0x00000007033a7224 */ /* 0x040fe400078e023a */
[----:B------:R-:W-:Y:S01]  /*1990*/  @!P4 IMAD.MOV R42, RZ, RZ, -R42 ;  /* 0x000000ffff2ac224 */ /* 0x000fe200078e0a2a */
[----:B------:R-:W-:Y:S01]  /*19a0*/  ISETP.GT.U32.AND P4, PT, R3, R56, PT ;  /* 0x000000380300720c */ /* 0x000fe20003f84070 */
[----:B------:R-:W-:-:S04]  /*19b0*/  IMAD.HI.U32 R7, R8, R66, RZ ;  /* 0x0000004208077227 */ /* 0x000fc800078e00ff */
[----:B------:R-:W-:Y:S02]  /*19c0*/  IMAD R64, R3, R10, R64 ;  /* 0x0000000a03407224 */ /* 0x000fe400078e0240 */
[----:B------:R-:W-:Y:S02]  /*19d0*/  IMAD.MOV R10, RZ, RZ, -R7 ;  /* 0x000000ffff0a7224 */ /* 0x000fe400078e0a07 */
[--C-:B------:R-:W-:Y:S01]  /*19e0*/  @!P5 IMAD.IADD R52, R52, 0x1, -R3.reuse ;  /* 0x000000013434d824 */ /* 0x100fe200078e0a03 */
[----:B------:R-:W-:Y:S01]  /*19f0*/  ISETP.GE.AND P5, PT, R15, RZ, PT ;  /* 0x000000ff0f00720c */ /* 0x000fe20003fa6270 */
[C---:B------:R-:W-:Y:S02]  /*1a00*/  IMAD R66, R3.reuse, R10, R66 ;  /* 0x0000000a03427224 */ /* 0x040fe400078e0242 */
[--C-:B------:R-:W-:Y:S01]  /*1a10*/  @!P6 IMAD.IADD R62, R62, 0x1, -R3.reuse ;  /* 0x000000013e3ee824 */ /* 0x100fe200078e0a03 */
[C---:B------:R-:W-:Y:S01]  /*1a20*/  ISETP.GT.U32.AND P3, PT, R3.reuse, R52, PT ;  /* 0x000000340300720c */ /* 0x040fe20003f64070 */
[----:B------:R-:W-:Y:S01]  /*1a30*/  @!P4 IMAD.IADD R56, R56, 0x1, -R3 ;  /* 0x000000013838c824 */ /* 0x000fe200078e0a03 */
[C---:B------:R-:W-:Y:S01]  /*1a40*/  ISETP.GT.U32.AND P6, PT, R3.reuse, R66, PT ;  /* 0x000000420300720c */ /* 0x040fe20003fc4070 */
[----:B------:R-:W-:Y:S01]  /*1a50*/  IMAD.HI.U32 R7, R8, R68, RZ ;  /* 0x0000004408077227 */ /* 0x000fe200078e00ff */
[----:B------:R-:W-:-:S03]  /*1a60*/  ISETP.GT.U32.AND P4, PT, R3, R64, PT ;  /* 0x000000400300720c */ /* 0x000fc60003f84070 */
[----:B------:R-:W-:Y:S02]  /*1a70*/  IMAD.MOV R7, RZ, RZ, -R7 ;  /* 0x000000ffff077224 */ /* 0x000fe400078e0a07 */
[----:B------:R-:W-:-:S04]  /*1a80*/  IMAD.HI.U32 R9, R8, R70, RZ ;  /* 0x0000004608097227 */ /* 0x000fc800078e00ff */
[C---:B------:R-:W-:Y:S02]  /*1a90*/  IMAD R68, R3.reuse, R7, R68 ;  /* 0x0000000703447224 */ /* 0x040fe400078e0244 */
[--C-:B------:R-:W-:Y:S01]  /*1aa0*/  @!P3 IMAD.IADD R52, R52, 0x1, -R3.reuse ;  /* 0x000000013434b824 */ /* 0x100fe200078e0a03 */
[C---:B------:R-:W-:Y:S01]  /*1ab0*/  ISETP.GT.U32.AND P3, PT, R3.reuse, R58, PT ;  /* 0x0000003a0300720c */ /* 0x040fe20003f64070 */
[--C-:B------:R-:W-:Y:S01]  /*1ac0*/  @!P6 IMAD.IADD R66, R66, 0x1, -R3.reuse ;  /* 0x000000014242e824 */ /* 0x100fe200078e0a03 */
[----:B------:R-:W-:Y:S01]  /*1ad0*/  ISETP.GT.U32.AND P6, PT, R3, R68, PT ;  /* 0x000000440300720c */ /* 0x000fe20003fc4070 */
[----:B------:R-:W-:Y:S01]  /*1ae0*/  @!P4 IMAD.IADD R64, R64, 0x1, -R3 ;  /* 0x000000014040c824 */ /* 0x000fe200078e0a03 */
[----:B------:R-:W-:Y:S01]  /*1af0*/  ISETP.GE.AND P4, PT, R11, RZ, PT ;  /* 0x000000ff0b00720c */ /* 0x000fe20003f86270 */
[----:B------:R-:W-:Y:S01]  /*1b00*/  IMAD.MOV R9, RZ, RZ, -R9 ;  /* 0x000000ffff097224 */ /* 0x000fe200078e0a09 */
[----:B------:R-:W-:Y:S01]  /*1b10*/  LEA.HI R11, R0, R5, RZ, 0x1a ;  /* 0x00000005000b7211 */ /* 0x000fe200078fd0ff */
[----:B------:R-:W-:-:S04]  /*1b20*/  IMAD.HI.U32 R10, R8, R72, RZ ;  /* 0x00000048080a7227 */ /* 0x000fc800078e00ff */
[C---:B------:R-:W-:Y:S02]  /*1b30*/  VIADD R29, R11.reuse, 0x3e ;  /* 0x0000003e0b1d7836 */ /* 0x040fe40000000000 */
[----:B------:R-:W-:Y:S02]  /*1b40*/  VIADD R33, R11, 0x1e ;  /* 0x0000001e0b217836 */ /* 0x000fe40000000000 */
[----:B------:R-:W-:Y:S02]  /*1b50*/  IMAD R70, R3, R9, R70 ;  /* 0x0000000903467224 */ /* 0x000fe400078e0246 */
[--C-:B------:R-:W-:Y:S01]  /*1b60*/  @!P3 IMAD.IADD R58, R58, 0x1, -R3.reuse ;  /* 0x000000013a3ab824 */ /* 0x100fe200078e0a03 */
[----:B------:R-:W-:Y:S01]  /*1b70*/  ISETP.GE.AND P3, PT, R17, RZ, PT ;  /* 0x000000ff1100720c */ /* 0x000fe20003f66270 */
[C---:B------:R-:W-:Y:S01]  /*1b80*/  VIADD R31, R11.reuse, 0x2e ;  /* 0x0000002e0b1f7836 */ /* 0x040fe20000000000 */
[----:B------:R-:W-:Y:S01]  /*1b90*/  IABS R17, R29 ;  /* 0x0000001d00117213 */ /* 0x000fe20000000000 */
[----:B------:R-:W-:Y:S01]  /*1ba0*/  IMAD.MOV R10, RZ, RZ, -R10 ;  /* 0x000000ffff0a7224 */ /* 0x000fe200078e0a0a */
[----:B------:R-:W-:Y:S01]  /*1bb0*/  IABS R21, R33 ;  /* 0x0000002100157213 */ /* 0x000fe20000000000 */
[----:B------:R-:W-:Y:S01]  /*1bc0*/  VIADD R11, R11, 0xe ;  /* 0x0000000e0b0b7836 */ /* 0x000fe20000000000 */
[----:B------:R-:W-:Y:S01]  /*1bd0*/  IABS R19, R31 ;  /* 0x0000001f00137213 */ /* 0x000fe20000000000 */
[----:B------:R-:W-:Y:S01]  /*1be0*/  @!P6 IMAD.IADD R68, R68, 0x1, -R3 ;  /* 0x000000014444e824 */ /* 0x000fe200078e0a03 */
[C---:B------:R-:W-:Y:S01]  /*1bf0*/  ISETP.GT.U32.AND P6, PT, R3.reuse, R70, PT ;  /* 0x000000460300720c */ /* 0x040fe20003fc4070 */
[----:B------:R-:W-:Y:S01]  /*1c00*/  IMAD R72, R3, R10, R72 ;  /* 0x0000000a03487224 */ /* 0x000fe200078e0248 */
[----:B------:R-:W-:Y:S01]  /*1c10*/  IABS R23, R11 ;  /* 0x0000000b00177213 */ /* 0x000fe20000000000 */
[----:B------:R-:W-:-:S04]  /*1c20*/  IMAD.HI.U32 R7, R8, R17, RZ ;  /* 0x0000001108077227 */ /* 0x000fc800078e00ff */
[----:B------:R-:W-:-:S04]  /*1c30*/  IMAD.HI.U32 R10, R8, R21, RZ ;  /* 0x00000015080a7227 */ /* 0x000fc800078e00ff */
[----:B------:R-:W-:Y:S01]  /*1c40*/  @!P2 IMAD.MOV R46, RZ, RZ, -R46 ;  /* 0x000000ffff2ea224 */ /* 0x000fe200078e0a2e */
[C---:B------:R-:W-:Y:S01]  /*1c50*/  ISETP.GT.U32.AND P2, PT, R3.reuse, R58, PT ;  /* 0x0000003a0300720c */ /* 0x040fe20003f44070 */
[----:B------:R-:W-:Y:S02]  /*1c60*/  IMAD.MOV R44, RZ, RZ, -R7 ;  /* 0x000000ffff2c7224 */ /* 0x000fe400078e0a07 */
[----:B------:R-:W-:Y:S01]  /*1c70*/  @!P1 IMAD.MOV R48, RZ, RZ, -R48 ;  /* 0x000000ffff309224 */ /* 0x000fe200078e0a30 */
[C---:B------:R-:W-:Y:S01]  /*1c80*/  ISETP.GT.U32.AND P1, PT, R3.reuse, R62, PT ;  /* 0x0000003e0300720c */ /* 0x040fe20003f24070 */
[----:B------:R-:W-:Y:S01]  /*1c90*/  @!P0 IMAD.MOV R50, RZ, RZ, -R50 ;  /* 0x000000ffff328224 */ /* 0x000fe200078e0a32 */
[C---:B------:R-:W-:Y:S01]  /*1ca0*/  ISETP.GT.U32.AND P0, PT, R3.reuse, R64, PT ;  /* 0x000000400300720c */ /* 0x040fe20003f04070 */
[----:B------:R-:W-:Y:S01]  /*1cb0*/  @!P5 IMAD.MOV R52, RZ, RZ, -R52 ;  /* 0x000000ffff34d224 */ /* 0x000fe200078e0a34 */
[----:B------:R-:W-:Y:S01]  /*1cc0*/  ISETP.GT.U32.AND P5, PT, R3, R66, PT ;  /* 0x000000420300720c */ /* 0x000fe20003fa4070 */
[----:B------:R-:W-:-:S04]  /*1cd0*/  IMAD.HI.U32 R9, R8, R19, RZ ;  /* 0x0000001308097227 */ /* 0x000fc800078e00ff */
[----:B------:R-:W-:Y:S02]  /*1ce0*/  IMAD.MOV R74, RZ, RZ, -R10 ;  /* 0x000000ffff4a7224 */ /* 0x000fe400078e0a0a */
[----:B------:R-:W-:-:S04]  /*1cf0*/  IMAD.HI.U32 R15, R8, R23, RZ ;  /* 0x00000017080f7227 */ /* 0x000fc800078e00ff */
[----:B------:R-:W-:-:S04]  /*1d00*/  IMAD.HI.U32 R7, R8, R25, RZ ;  /* 0x0000001908077227 */ /* 0x000fc800078e00ff */
[C---:B------:R-:W-:Y:S02]  /*1d10*/  IMAD R10, R3.reuse, R44, R17 ;  /* 0x0000002c030a7224 */ /* 0x040fe400078e0211 */
[----:B------:R-:W-:Y:S02]  /*1d20*/  IMAD.MOV R60, RZ, RZ, -R9 ;  /* 0x000000ffff3c7224 */ /* 0x000fe400078e0a09 */
[----:B------:R-:W-:Y:S02]  /*1d30*/  IMAD R44, R3, R74, R21 ;  /* 0x0000004a032c7224 */ /* 0x000fe400078e0215 */
[----:B------:R-:W-:Y:S02]  /*1d40*/  IMAD.MOV R76, RZ, RZ, -R15 ;  /* 0x000000ffff4c7224 */ /* 0x000fe400078e0a0f */
[----:B------:R-:W-:Y:S01]  /*1d50*/  IMAD.MOV R74, RZ, RZ, -R7 ;  /* 0x000000ffff4a7224 */ /* 0x000fe200078e0a07 */
[----:B------:R-:W-:Y:S01]  /*1d60*/  SHF.R.S32.HI R7, RZ, 0x1f, R20 ;  /* 0x0000001fff077819 */ /* 0x000fe20000011414 */
[----:B------:R-:W-:-:S02]  /*1d70*/  @!P6 IMAD.IADD R70, R70, 0x1, -R3 ;  /* 0x000000014646e824 */ /* 0x000fc400078e0a03 */
[----:B------:R-:W-:Y:S01]  /*1d80*/  IMAD R8, R3, R60, R19 ;  /* 0x0000003c03087224 */ /* 0x000fe200078e0213 */
[----:B------:R-:W-:Y:S01]  /*1d90*/  LEA.HI R20, R7, R20, RZ, 0x6 ;  /* 0x0000001407147211 */ /* 0x000fe200078f30ff */
[C---:B------:R-:W-:Y:S01]  /*1da0*/  IMAD R60, R3.reuse, R76, R23 ;  /* 0x0000004c033c7224 */ /* 0x040fe200078e0217 */
[C---:B------:R-:W-:Y:S01]  /*1db0*/  ISETP.GT.U32.AND P6, PT, R3.reuse, R70, PT ;  /* 0x000000460300720c */ /* 0x040fe20003fc4070 */
[----:B------:R-:W-:Y:S01]  /*1dc0*/  @!P3 IMAD.MOV R54, RZ, RZ, -R54 ;  /* 0x000000ffff36b224 */ /* 0x000fe200078e0a36 */
[C---:B------:R-:W-:Y:S01]  /*1dd0*/  ISETP.GT.U32.AND P3, PT, R3.reuse, R68, PT ;  /* 0x000000440300720c */ /* 0x040fe20003f64070 */
[C---:B------:R-:W-:Y:S01]  /*1de0*/  IMAD R74, R3.reuse, R74, R25 ;  /* 0x0000004a034a7224 */ /* 0x040fe200078e0219 */
[----:B------:R-:W-:Y:S01]  /*1df0*/  CS2R R76, SRZ ;  /* 0x00000000004c7805 */ /* 0x000fe2000001ff00 */
[----:B------:R-:W-:Y:S01]  /*1e00*/  @!P4 IMAD.MOV R56, RZ, RZ, -R56 ;  /* 0x000000ffff38c224 */ /* 0x000fe200078e0a38 */
[C---:B------:R-:W-:Y:S01]  /*1e10*/  ISETP.GT.U32.AND P4, PT, R3.reuse, R10, PT ;  /* 0x0000000a0300720c */ /* 0x040fe20003f84070 */
[--C-:B------:R-:W-:Y:S01]  /*1e20*/  @!P2 IMAD.IADD R58, R58, 0x1, -R3.reuse ;  /* 0x000000013a3aa824 */ /* 0x100fe200078e0a03 */
[C---:B------:R-:W-:Y:S01]  /*1e30*/  ISETP.GT.U32.AND P2, PT, R3.reuse, R8, PT ;  /* 0x000000080300720c */ /* 0x040fe20003f44070 */
[--C-:B------:R-:W-:Y:S01]  /*1e40*/  @!P1 IMAD.IADD R62, R62, 0x1, -R3.reuse ;  /* 0x000000013e3e9824 */ /* 0x100fe200078e0a03 */
[C---:B------:R-:W-:Y:S01]  /*1e50*/  ISETP.GT.U32.AND P1, PT, R3.reuse, R44, PT ;  /* 0x0000002c0300720c */ /* 0x040fe20003f24070 */
[--C-:B------:R-:W-:Y:S01]  /*1e60*/  @!P0 IMAD.IADD R64, R64, 0x1, -R3.reuse ;  /* 0x0000000140408824 */ /* 0x100fe200078e0a03 */
[C---:B------:R-:W-:Y:S01]  /*1e70*/  ISETP.GT.U32.AND P0, PT, R3.reuse, R60, PT ;  /* 0x0000003c0300720c */ /* 0x040fe20003f04070 */
[--C-:B------:R-:W-:Y:S01]  /*1e80*/  @!P5 IMAD.IADD R66, R66, 0x1, -R3.reuse ;  /* 0x000000014242d824 */ /* 0x100fe200078e0a03 */
[----:B------:R-:W-:Y:S01]  /*1e90*/  ISETP.GT.U32.AND P5, PT, R3, R74, PT ;  /* 0x0000004a0300720c */ /* 0x000fe20003fa4070 */
[--C-:B------:R-:W-:Y:S01]  /*1ea0*/  @!P3 IMAD.IADD R68, R68, 0x1, -R3.reuse ;  /* 0x000000014444b824 */ /* 0x100fe200078e0a03 */
[----:B------:R-:W-:Y:S01]  /*1eb0*/  ISETP.GE.AND P3, PT, R35, RZ, PT ;  /* 0x000000ff2300720c */ /* 0x000fe20003f66270 */
[--C-:B------:R-:W-:Y:S01]  /*1ec0*/  @!P6 IMAD.IADD R70, R70, 0x1, -R3.reuse ;  /* 0x000000014646e824 */ /* 0x100fe200078e0a03 */
[----:B------:R-:W-:Y:S01]  /*1ed0*/  ISETP.GT.U32.AND P6, PT, R3, R72, PT ;  /* 0x000000480300720c */ /* 0x000fe20003fc4070 */
[--C-:B------:R-:W-:Y:S01]  /*1ee0*/  @!P4 IMAD.IADD R10, R10, 0x1, -R3.reuse ;  /* 0x000000010a0ac824 */ /* 0x100fe200078e0a03 */
[----:B------:R-:W-:Y:S01]  /*1ef0*/  ISETP.GE.AND P4, PT, R37, RZ, PT ;  /* 0x000000ff2500720c */ /* 0x000fe20003f86270 */
        /* <DEDUP_REMOVED lines=8> */
[----:B------:R-:W-:Y:S01]  /*1f80*/  @!P3 IMAD.MOV R58, RZ, RZ, -R58 ;  /* 0x000000ffff3ab224 */ /* 0x000fe200078e0a3a */
[C---:B------:R-:W-:Y:S01]  /*1f90*/  ISETP.GT.U32.AND P3, PT, R3.reuse, R10, PT ;  /* 0x0000000a0300720c */ /* 0x040fe20003f64070 */
[--C-:B------:R-:W-:Y:S01]  /*1fa0*/  @!P6 IMAD.IADD R72, R72, 0x1, -R3.reuse ;  /* 0x000000014848e824 */ /* 0x100fe200078e0a03 */
[C---:B------:R-:W-:Y:S01]  /*1fb0*/  ISETP.GT.U32.AND P6, PT, R3.reuse, R74, PT ;  /* 0x0000004a0300720c */ /* 0x040fe20003fc4070 */
[----:B------:R-:W-:Y:S01]  /*1fc0*/  @!P4 IMAD.MOV R62, RZ, RZ, -R62 ;  /* 0x000000ffff3ec224 */ /* 0x000fe200078e0a3e */
[C---:B------:R-:W-:Y:S01]  /*1fd0*/  ISETP.GT.U32.AND P4, PT, R3.reuse, R8, PT ;  /* 0x000000080300720c */ /* 0x040fe20003f84070 */
[----:B------:R-:W-:Y:S01]  /*1fe0*/  @!P2 IMAD.MOV R64, RZ, RZ, -R64 ;  /* 0x000000ffff40a224 */ /* 0x000fe200078e0a40 */
[C---:B------:R-:W-:Y:S01]  /*1ff0*/  ISETP.GT.U32.AND P2, PT, R3.reuse, R44, PT ;  /* 0x0000002c0300720c */ /* 0x040fe20003f44070 */
[----:B------:R-:W-:Y:S01]  /*2000*/  @!P1 IMAD.MOV R66, RZ, RZ, -R66 ;  /* 0x000000ffff429224 */ /* 0x000fe200078e0a42 */
[C---:B------:R-:W-:Y:S01]  /*2010*/  ISETP.GT.U32.AND P1, PT, R3.reuse, R60, PT ;  /* 0x0000003c0300720c */ /* 0x040fe20003f24070 */
[----:B------:R-:W-:Y:S01]  /*2020*/  @!P0 IMAD.MOV R68, RZ, RZ, -R68 ;  /* 0x000000ffff448224 */ /* 0x000fe200078e0a44 */
[----:B------:R-:W-:Y:S01]  /*2030*/  ISETP.GT.U32.AND P0, PT, R3, R72, PT ;  /* 0x000000480300720c */ /* 0x000fe20003f04070 */
        /* <DEDUP_REMOVED lines=13> */
[----:B------:R-:W-:Y:S01]  /*2110*/  ISETP.NE.AND P0, PT, R13, RZ, PT ;  /* 0x000000ff0d00720c */ /* 0x000fe20003f05270 */
[----:B------:R-:W-:Y:S01]  /*2120*/  @!P5 IMAD.MOV R10, RZ, RZ, -R10 ;  /* 0x000000ffff0ad224 */ /* 0x000fe200078e0a0a */
[----:B------:R-:W-:Y:S01]  /*2130*/  LOP3.LUT R3, RZ, R13, RZ, 0x33, !PT ;  /* 0x0000000dff037212 */ /* 0x000fe200078e33ff */
[----:B------:R-:W-:Y:S01]  /*2140*/  @!P3 IMAD.MOV R8, RZ, RZ, -R8 ;  /* 0x000000ffff08b224 */ /* 0x000fe200078e0a08 */
[----:B------:R-:W0:Y:S01]  /*2150*/  LDC R13, c[0x0][0x238] ;  /* 0x00008e00ff0d7b82 */ /* 0x000e220000000800 */
[----:B------:R-:W-:Y:S01]  /*2160*/  @!P6 IMAD.MOV R72, RZ, RZ, -R72 ;  /* 0x000000ffff48e224 */ /* 0x000fe200078e0a48 */
[C---:B------:R-:W-:Y:S01]  /*2170*/  SEL R10, R3.reuse, R10, !P0 ;  /* 0x0000000a030a7207 */ /* 0x040fe20004000000 */
[----:B------:R-:W-:Y:S01]  /*2180*/  @!P4 IMAD.MOV R44, RZ, RZ, -R44 ;  /* 0x000000ffff2cc224 */ /* 0x000fe200078e0a2c */
[C---:B------:R-:W-:Y:S01]  /*2190*/  SEL R14, R3.reuse, R14, !P0 ;  /* 0x0000000e030e7207 */ /* 0x040fe20004000000 */
[----:B------:R-:W-:Y:S01]  /*21a0*/  @!P2 IMAD.MOV R60, RZ, RZ, -R60 ;  /* 0x000000ffff3ca224 */ /* 0x000fe200078e0a3c */
[C---:B------:R-:W-:Y:S01]  /*21b0*/  SEL R7, R3.reuse, R16, !P0 ;  /* 0x0000001003077207 */ /* 0x040fe20004000000 */
[----:B------:R-:W-:Y:S01]  /*21c0*/  IMAD R10, R10, UR4, RZ ;  /* 0x000000040a0a7c24 */ /* 0x000fe2000f8e02ff */
[C---:B------:R-:W-:Y:S01]  /*21d0*/  SEL R22, R3.reuse, R22, !P0 ;  /* 0x0000001603167207 */ /* 0x040fe20004000000 */
[----:B------:R-:W-:Y:S01]  /*21e0*/  @!P1 IMAD.MOV R74, RZ, RZ, -R74 ;  /* 0x000000ffff4a9224 */ /* 0x000fe200078e0a4a */
[C---:B------:R-:W-:Y:S01]  /*21f0*/  SEL R24, R3.reuse, R24, !P0 ;  /* 0x0000001803187207 */ /* 0x040fe20004000000 */
[----:B------:R-:W-:Y:S01]  /*2200*/  IMAD R14, R14, UR4, RZ ;  /* 0x000000040e0e7c24 */ /* 0x000fe2000f8e02ff */
[----:B------:R-:W-:Y:S01]  /*2210*/  SEL R26, R3, R26, !P0 ;  /* 0x0000001a031a7207 */ /* 0x000fe20004000000 */
[----:B------:R-:W-:Y:S01]  /*2220*/  IMAD R7, R7, UR4, RZ ;  /* 0x0000000407077c24 */ /* 0x000fe2000f8e02ff */
[C---:B------:R-:W-:Y:S01]  /*2230*/  SEL R28, R3.reuse, R28, !P0 ;  /* 0x0000001c031c7207 */ /* 0x040fe20004000000 */
        /* <DEDUP_REMOVED lines=13> */
[----:B------:R-:W-:Y:S01]  /*2310*/  IADD3 R16, P1, R6, UR6, RZ ;  /* 0x0000000606107c10 */ /* 0x000fe2000ff3e0ff */
[----:B------:R-:W-:Y:S01]  /*2320*/  IMAD R34, R34, UR4, RZ ;  /* 0x0000000422227c24 */ /* 0x000fe2000f8e02ff */
[----:B------:R-:W-:Y:S01]  /*2330*/  SHF.R.S32.HI R219, RZ, 0x1f, R10 ;  /* 0x0000001fffdb7819 */ /* 0x000fe2000001140a */
[----:B------:R-:W-:Y:S01]  /*2340*/  IMAD R36, R36, UR4, RZ ;  /* 0x0000000424247c24 */ /* 0x000fe2000f8e02ff */
[----:B------:R-:W-:Y:S01]  /*2350*/  IADD3 R11, P4, R10, UR8, RZ ;  /* 0x000000080a0b7c10 */ /* 0x000fe2000ff9e0ff */
[----:B------:R-:W-:Y:S01]  /*2360*/  IMAD R38, R38, UR4, RZ ;  /* 0x0000000426267c24 */ /* 0x000fe2000f8e02ff */
[C---:B------:R-:W-:Y:S01]  /*2370*/  SEL R12, R3.reuse, R12, !P0 ;  /* 0x0000000c030c7207 */ /* 0x040fe20004000000 */
[----:B------:R-:W-:Y:S01]  /*2380*/  ULDC UR6, c[0x0][0x23c] ;  /* 0x00008f0000067ab9 */ /* 0x000fe20000000800 */
[C---:B------:R-:W-:Y:S01]  /*2390*/  SEL R40, R3.reuse, R40, !P0 ;  /* 0x0000002803287207 */ /* 0x040fe20004000000 */
[----:B------:R-:W-:Y:S01]  /*23a0*/  USHF.L.U32 UR24, UR6, 0x6, URZ ;  /* 0x0000000606187899 */ /* 0x000fe2000800063f */
        /* <DEDUP_REMOVED lines=32> */
[----:B------:R-:W-:Y:S01]  /*25b0*/  SEL R3, R3, R74, !P0 ;  /* 0x0000004a03037207 */ /* 0x000fe20004000000 */
[----:B------:R-:W-:Y:S01]  /*25c0*/  IMAD R70, R70, UR4, RZ ;  /* 0x0000000446467c24 */ /* 0x000fe2000f8e02ff */
[----:B------:R-:W-:Y:S01]  /*25d0*/  LEA.HI.X.SX32 R203, R6, UR7, 0x1, P1 ;  /* 0x0000000706cb7c11 */ /* 0x000fe200088f0eff */
[----:B------:R-:W-:Y:S01]  /*25e0*/  IMAD.SHL.U32 R6, R0, 0x8, RZ ;  /* 0x0000000800067824 */ /* 0x000fe200078e00ff */
[----:B------:R-:W-:Y:S01]  /*25f0*/  IADD3.X R219, R219, UR9, RZ, P4, !PT ;  /* 0x00000009dbdb7c10 */ /* 0x000fe2000a7fe4ff */
[----:B------:R-:W-:Y:S01]  /*2600*/  IMAD R72, R72, UR4, RZ ;  /* 0x0000000448487c24 */ /* 0x000fe2000f8e02ff */
[----:B------:R-:W-:Y:S01]  /*2610*/  SHF.R.S32.HI R195, RZ, 0x1f, R14 ;  /* 0x0000001fffc37819 */ /* 0x000fe2000001140e */
[----:B------:R-:W-:Y:S01]  /*2620*/  IMAD R15, R3, UR4, RZ ;  /* 0x00000004030f7c24 */ /* 0x000fe2000f8e02ff */
[----:B------:R-:W-:Y:S01]  /*2630*/  IADD3 R207, P3, R14, UR8, RZ ;  /* 0x000000080ecf7c10 */ /* 0x000fe2000ff7e0ff */
[----:B------:R-:W-:Y:S01]  /*2640*/  UIADD3 UR4, UR12, 0x2000, URZ ;  /* 0x000020000c047890 */ /* 0x000fe2000fffe03f */
[----:B------:R-:W-:-:S02]  /*2650*/  SHF.R.S32.HI R191, RZ, 0x1f, R7 ;  /* 0x0000001fffbf7819 */ /* 0x000fc40000011407 */
[----:B------:R-:W-:Y:S02]  /*2660*/  CS2R R74, SRZ ;  /* 0x00000000004a7805 */ /* 0x000fe4000001ff00 */
[----:B------:R-:W-:Y:S01]  /*2670*/  IADD3 R209, P1, R7, UR8, RZ ;  /* 0x0000000807d17c10 */ /* 0x000fe2000ff3e0ff */
[----:B------:R-:W-:Y:S01]  /*2680*/  USHF.R.U32.HI UR4, URZ, 0x4, UR4 ;  /* 0x000000043f047899 */ /* 0x000fe20008011604 */
[----:B------:R-:W-:Y:S01]  /*2690*/  SHF.R.S32.HI R187, RZ, 0x1f, R22 ;  /* 0x0000001fffbb7819 */ /* 0x000fe20000011416 */
[----:B------:R-:W-:Y:S01]  /*26a0*/  UMOV UR7, 0x80000020 ;  /* 0x8000002000077882 */ /* 0x000fe20000000000 */
[----:B------:R-:W-:Y:S01]  /*26b0*/  IADD3 R211, P0, R22, UR8, RZ ;  /* 0x0000000816d37c10 */ /* 0x000fe2000ff1e0ff */
[----:B------:R-:W-:Y:S01]  /*26c0*/  USGXT.U32 UR4, UR4, 0xe ;  /* 0x0000000e0404789a */ /* 0x000fe20008000000 */
[----:B------:R-:W-:Y:S02]  /*26d0*/  SHF.R.S32.HI R183, RZ, 0x1f, R24 ;  /* 0x0000001fffb77819 */ /* 0x000fe40000011418 */
[----:B------:R-:W-:-:S02]  /*26e0*/  IADD3 R213, P2, R24, UR8, RZ ;  /* 0x0000000818d57c10 */ /* 0x000fc4000ff5e0ff */
[----:B------:R-:W-:Y:S02]  /*26f0*/  CS2R R24, SRZ ;  /* 0x0000000000187805 */ /* 0x000fe4000001ff00 */
[----:B------:R-:W-:Y:S01]  /*2700*/  SHF.R.S32.HI R179, RZ, 0x1f, R26 ;  /* 0x0000001fffb37819 */ /* 0x000fe2000001141a */
[----:B------:R-:W-:Y:S01]  /*2710*/  UIADD3.64 UR10, UR4, -UR10, URZ ;  /* 0x8000000a040a7297 */ /* 0x000fe2000fffe03f */
[----:B------:R-:W-:Y:S02]  /*2720*/  IADD3 R215, P5, R26, UR8, RZ ;  /* 0x000000081ad77c10 */ /* 0x000fe4000ffbe0ff */
[----:B------:R-:W-:Y:S02]  /*2730*/  CS2R R26, SRZ ;  /* 0x00000000001a7805 */ /* 0x000fe4000001ff00 */
[----:B------:R-:W-:Y:S02]  /*2740*/  SHF.R.S32.HI R175, RZ, 0x1f, R28 ;  /* 0x0000001fffaf7819 */ /* 0x000fe4000001141c */
[----:B------:R-:W-:-:S02]  /*2750*/  IADD3 R217, P4, R28, UR8, RZ ;  /* 0x000000081cd97c10 */ /* 0x000fc4000ff9e0ff */
[----:B------:R-:W-:Y:S02]  /*2760*/  CS2R R28, SRZ ;  /* 0x00000000001c7805 */ /* 0x000fe4000001ff00 */
[----:B------:R-:W-:Y:S02]  /*2770*/  IADD3.X R195, R195, UR9, RZ, P3, !PT ;  /* 0x00000009c3c37c10 */ /* 0x000fe40009ffe4ff */
[----:B------:R-:W-:Y:S02]  /*2780*/  IADD3.X R191, R191, UR9, RZ, P1, !PT ;  /* 0x00000009bfbf7c10 */ /* 0x000fe40008ffe4ff */
[----:B------:R-:W-:Y:S02]  /*2790*/  IADD3.X R187, R187, UR9, RZ, P0, !PT ;  /* 0x00000009bbbb7c10 */ /* 0x000fe400087fe4ff */
[----:B------:R-:W-:Y:S02]  /*27a0*/  IADD3.X R183, R183, UR9, RZ, P2, !PT ;  /* 0x00000009b7b77c10 */ /* 0x000fe400097fe4ff */
[----:B------:R-:W-:-:S02]  /*27b0*/  IADD3.X R179, R179, UR9, RZ, P5, !PT ;  /* 0x00000009b3b37c10 */ /* 0x000fc4000affe4ff */
[----:B------:R-:W-:Y:S02]  /*27c0*/  IADD3.X R175, R175, UR9, RZ, P4, !PT ;  /* 0x00000009afaf7c10 */ /* 0x000fe4000a7fe4ff */
[----:B------:R-:W-:Y:S02]  /*27d0*/  SHF.R.S32.HI R171, RZ, 0x1f, R8 ;  /* 0x0000001fffab7819 */ /* 0x000fe40000011408 */
[----:B------:R-:W-:Y:S02]  /*27e0*/  IADD3 R201, P3, R8, UR8, RZ ;  /* 0x0000000808c97c10 */ /* 0x000fe4000ff7e0ff */
[----:B------:R-:W-:Y:S02]  /*27f0*/  SHF.R.S32.HI R167, RZ, 0x1f, R30 ;  /* 0x0000001fffa77819 */ /* 0x000fe4000001141e */
[----:B------:R-:W-:Y:S02]  /*2800*/  IADD3 R197, P1, R30, UR8, RZ ;  /* 0x000000081ec57c10 */ /* 0x000fe4000ff3e0ff */
[----:B------:R-:W-:-:S02]  /*2810*/  CS2R R30, SRZ ;  /* 0x00000000001e7805 */ /* 0x000fc4000001ff00 */
[----:B------:R-:W-:Y:S02]  /*2820*/  SHF.R.S32.HI R163, RZ, 0x1f, R32 ;  /* 0x0000001fffa37819 */ /* 0x000fe40000011420 */
[----:B------:R-:W-:Y:S02]  /*2830*/  IADD3 R193, P0, R32, UR8, RZ ;  /* 0x0000000820c17c10 */ /* 0x000fe4000ff1e0ff */
[----:B------:R-:W-:Y:S02]  /*2840*/  CS2R R32, SRZ ;  /* 0x0000000000207805 */ /* 0x000fe4000001ff00 */
        /* <DEDUP_REMOVED lines=9> */
[----:B------:R-:W-:Y:S02]  /*28e0*/  IADD3.X R171, R171, UR9, RZ, P3, !PT ;  /* 0x00000009abab7c10 */ /* 0x000fe40009ffe4ff */
[----:B------:R-:W-:Y:S02]  /*28f0*/  IADD3.X R167, R167, UR9, RZ, P1, !PT ;  /* 0x00000009a7a77c10 */ /* 0x000fe40008ffe4ff */
[----:B------:R-:W-:Y:S02]  /*2900*/  IADD3.X R163, R163, UR9, RZ, P0, !PT ;  /* 0x00000009a3a37c10 */ /* 0x000fe400087fe4ff */
[----:B------:R-:W-:Y:S02]  /*2910*/  IADD3.X R159, R159, UR9, RZ, P2, !PT ;  /* 0x000000099f9f7c10 */ /* 0x000fe400097fe4ff */
[----:B------:R-:W-:Y:S02]  /*2920*/  IADD3.X R155, R155, UR9, RZ, P5, !PT ;  /* 0x000000099b9b7c10 */ /* 0x000fe4000affe4ff */
[----:B------:R-:W-:-:S02]  /*2930*/  IADD3.X R151, R151, UR9, RZ, P4, !PT ;  /* 0x0000000997977c10 */ /* 0x000fc4000a7fe4ff */
        /* <DEDUP_REMOVED lines=42> */
[----:B------:R-:W-:Y:S02]  /*2be0*/  LOP3.LUT R14, R0, 0x3f, RZ, 0xc0, !PT ;  /* 0x0000003f000e7812 */ /* 0x000fe400078ec0ff */
[----:B------:R-:W-:Y:S02]  /*2bf0*/  LOP3.LUT R7, R6, 0x30, RZ, 0xc0, !PT ;  /* 0x0000003006077812 */ /* 0x000fe400078ec0ff */
[----:B------:R-:W-:Y:S01]  /*2c00*/  IADD3.X R107, R107, UR9, RZ, P3, !PT ;  /* 0x000000096b6b7c10 */ /* 0x000fe20009ffe4ff */
[----:B------:R-:W-:Y:S01]  /*2c10*/  IMAD R14, R14, UR6, RZ ;  /* 0x000000060e0e7c24 */ /* 0x000fe2000f8e02ff */
[----:B------:R-:W-:Y:S01]  /*2c20*/  IADD3.X R103, R103, UR9, RZ, P1, !PT ;  /* 0x0000000967677c10 */ /* 0x000fe20008ffe4ff */
[----:B------:R-:W-:Y:S01]  /*2c30*/  UMOV UR6, UR4 ;  /* 0x0000000400067c82 */ /* 0x000fe20008000000 */
[----:B------:R-:W-:Y:S02]  /*2c40*/  IADD3.X R99, R99, UR9, RZ, P0, !PT ;  /* 0x0000000963637c10 */ /* 0x000fe400087fe4ff */
[----:B------:R-:W-:-:S02]  /*2c50*/  IADD3.X R95, R95, UR9, RZ, P2, !PT ;  /* 0x000000095f5f7c10 */ /* 0x000fc400097fe4ff */
[----:B------:R-:W-:Y:S02]  /*2c60*/  IADD3.X R91, R91, UR9, RZ, P5, !PT ;  /* 0x000000095b5b7c10 */ /* 0x000fe4000affe4ff */
[----:B------:R-:W-:Y:S02]  /*2c70*/  IADD3.X R89, R89, UR9, RZ, P4, !PT ;  /* 0x0000000959597c10 */ /* 0x000fe4000a7fe4ff */
[----:B------:R-:W-:Y:S02]  /*2c80*/  SHF.R.S32.HI R199, RZ, 0x1f, R12 ;  /* 0x0000001fffc77819 */ /* 0x000fe4000001140c */
[----:B------:R-:W-:Y:S01]  /*2c90*/  IADD3 R205, P6, R12, UR8, RZ ;  /* 0x000000080ccd7c10 */ /* 0x000fe2000ffde0ff */
[----:B------:R-:W-:Y:S01]  /*2ca0*/  IMAD R12, R2, 0x40, R7 ;  /* 0x00000040020c7824 */ /* 0x000fe200078e0207 */
[----:B------:R-:W-:Y:S02]  /*2cb0*/  SHF.R.S32.HI R3, RZ, 0x1f, R64 ;  /* 0x0000001fff037819 */ /* 0x000fe40000011440 */
[----:B------:R-:W-:-:S02]  /*2cc0*/  IADD3 R113, P3, R64, UR8, RZ ;  /* 0x0000000840717c10 */ /* 0x000fc4000ff7e0ff */
[----:B------:R-:W-:Y:S02]  /*2cd0*/  CS2R R64, SRZ ;  /* 0x0000000000407805 */ /* 0x000fe4000001ff00 */
[----:B------:R-:W-:Y:S02]  /*2ce0*/  SHF.R.S32.HI R23, RZ, 0x1f, R66 ;  /* 0x0000001fff177819 */ /* 0x000fe40000011442 */
[----:B------:R-:W-:Y:S02]  /*2cf0*/  IADD3 R109, P1, R66, UR8, RZ ;  /* 0x00000008426d7c10 */ /* 0x000fe4000ff3e0ff */
[----:B------:R-:W-:Y:S02]  /*2d00*/  CS2R R66, SRZ ;  /* 0x0000000000427805 */ /* 0x000fe4000001ff00 */
        /* <DEDUP_REMOVED lines=9> */
[----:B------:R-:W-:Y:S01]  /*2da0*/  IADD3 R93, P4, R15, UR8, RZ ;  /* 0x000000080f5d7c10 */ /* 0x000fe2000ff9e0ff */
[----:B------:R-:W-:Y:S01]  /*2db0*/  UIADD3 UR8, UP0, UR13, 0x2, URZ ;  /* 0x000000020d087890 */ /* 0x000fe2000ff1e03f */
[----:B------:R-:W-:Y:S02]  /*2dc0*/  IADD3.X R199, R199, UR9, RZ, P6, !PT ;  /* 0x00000009c7c77c10 */ /* 0x000fe4000b7fe4ff */
[----:B------:R-:W-:Y:S02]  /*2dd0*/  IADD3.X R3, R3, UR9, RZ, P3, !PT ;  /* 0x0000000903037c10 */ /* 0x000fe40009ffe4ff */
[----:B------:R-:W-:Y:S02]  /*2de0*/  IADD3.X R23, R23, UR9, RZ, P1, !PT ;  /* 0x0000000917177c10 */ /* 0x000fe40008ffe4ff */
[----:B------:R-:W-:-:S02]  /*2df0*/  IADD3.X R21, R21, UR9, RZ, P0, !PT ;  /* 0x0000000915157c10 */ /* 0x000fc400087fe4ff */
[----:B------:R-:W-:Y:S02]  /*2e00*/  IADD3.X R19, R19, UR9, RZ, P2, !PT ;  /* 0x0000000913137c10 */ /* 0x000fe400097fe4ff */
[----:B------:R-:W-:Y:S02]  /*2e10*/  IADD3.X R17, R17, UR9, RZ, P5, !PT ;  /* 0x0000000911117c10 */ /* 0x000fe4000affe4ff */
[----:B------:R-:W-:Y:S01]  /*2e20*/  LEA.HI.X.SX32 R15, R15, UR9, 0x1, P4 ;  /* 0x000000090f0f7c11 */ /* 0x000fe2000a0f0eff */
[----:B------:R-:W-:Y:S01]  /*2e30*/  UIADD3.X UR9, UR5, -0x7fffffe0, URZ, UP0, !UPT ;  /* 0x8000002005097890 */ /* 0x000fe200087fe43f */
[----:B------:R-:W-:Y:S02]  /*2e40*/  SHF.R.S32.HI R20, RZ, 0x6, R20 ;  /* 0x00000006ff147819 */ /* 0x000fe40000011414 */
[----:B------:R-:W-:Y:S01]  /*2e50*/  SHF.R.S32.HI R10, RZ, 0x1f, R14 ;  /* 0x0000001fff0a7819 */ /* 0x000fe2000001140e */
[----:B------:R-:W-:Y:S01]  /*2e60*/  UIADD3.64 UR16, UR8, 0xfe, URZ ;  /* 0x000000fe08107897 */ /* 0x000fe2000fffe03f */
[C---:B------:R-:W-:Y:S01]  /*2e70*/  LOP3.LUT R9, R12.reuse, 0x10, RZ, 0x3c, !PT ;  /* 0x000000100c097812 */ /* 0x040fe200078e3cff */
[----:B------:R-:W-:Y:S01]  /*2e80*/  UIADD3.64 UR20, UR8, 0x100, URZ ;  /* 0x0000010008147897 */ /* 0x000fe2000fffe03f */
[----:B------:R-:W-:-:S02]  /*2e90*/  LOP3.LUT R8, R12, 0x20, RZ, 0x3c, !PT ;  /* 0x000000200c087812 */ /* 0x000fc400078e3cff */
[----:B0-----:R-:W-:-:S09]  /*2ea0*/  LOP3.LUT R7, R12, 0x30, RZ, 0x3c, !PT ;  /* 0x000000300c077812 */ /* 0x001fd200078e3cff */
.L_x_2:
[----:B------:R-:W-:Y:S02]  /*2eb0*/  ISETP.GT.AND P2, PT, R18, RZ, PT ;  /* 0x000000ff1200720c */ /* 0x000fe40003f44270 */
[----:B------:R-:W-:Y:S01]  /*2ec0*/  PRMT R178, RZ, 0x7610, R178 ;  /* 0x00007610ffb27816 */ /* 0x000fe200000000b2 */
[C---:B------:R-:W-:Y:S01]  /*2ed0*/  IMAD.SHL.U32 R88, R13.reuse, 0x2, RZ ;  /* 0x000000020d587824 */ /* 0x040fe200078e00ff */
[----:B------:R-:W-:Y:S01]  /*2ee0*/  LOP3.LUT R133, R0, 0x3f, RZ, 0xc0, !PT ;  /* 0x0000003f00857812 */ /* 0x000fe200078ec0ff */
[----:B------:R-:W-:Y:S01]  /*2ef0*/  IMAD R22, R13, 0x3, RZ ;  /* 0x000000030d167824 */ /* 0x000fe200078e02ff */
[----:B------:R-:W-:Y:S02]  /*2f00*/  IADD3 R132, P3, R16, UR25, RZ ;  /* 0x0000001910847c10 */ /* 0x000fe4000ff7e0ff */
[C---:B------:R-:W-:Y:S02]  /*2f10*/  ISETP.GT.AND P1, PT, R18.reuse, 0x1, PT ;  /* 0x000000011200780c */ /* 0x040fe40003f24270 */
[----:B------:R-:W-:-:S02]  /*2f20*/  ISETP.GT.AND P5, PT, R18, 0x2, PT ;  /* 0x000000021200780c */ /* 0x000fc40003fa4270 */
[----:B------:R-:W-:Y:S01]  /*2f30*/  ISETP.GE.AND P0, PT, R133, R18, PT ;  /* 0x000000128500720c */ /* 0x000fe20003f06270 */
[----:B------:R-:W-:Y:S01]  /*2f40*/  @P2 IMAD.MOV.U32 R202, RZ, RZ, R16 ;  /* 0x000000ffffca2224 */ /* 0x000fe200078e0010 */
[----:B------:R-:W-:-:S04]  /*2f50*/  LEA.HI.X.SX32 R133, R13, R203, 0x1, P3 ;  /* 0x000000cb0d857211 */ /* 0x000fc800018f0eff */
[----:B------:R-:W2:Y:S01]  /*2f60*/  @P2 LDG.E.U8 R178, desc[UR14][R202.64] ;  /* 0x0000000ecab22981 */ /* 0x000ea2000c1e1100 */
[----:B------:R-:W-:Y:S02]  /*2f70*/  ISETP.GT.AND P2, PT, R18, 0x3, PT ;  /* 0x000000031200780c */ /* 0x000fe40003f44270 */
[-C--:B------:R-:W-:Y:S02]  /*2f80*/  IADD3 R134, P4, R88, R16.reuse, RZ ;  /* 0x0000001058867210 */ /* 0x080fe40007f9e0ff */
[----:B------:R-:W-:Y:S01]  /*2f90*/  IADD3 R136, P3, R22, R16, RZ ;  /* 0x0000001016887210 */ /* 0x000fe20007f7e0ff */
[----:B------:R-:W-:Y:S01]  /*2fa0*/  IMAD.SHL.U32 R90, R13, 0x4, RZ ;  /* 0x000000040d5a7824 */ /* 0x000fe200078e00ff */
[----:B------:R-:W-:Y:S02]  /*2fb0*/  PRMT R176, RZ, 0x7610, R176 ;  /* 0x00007610ffb07816 */ /* 0x000fe400000000b0 */
[----:B------:R-:W-:Y:S02]  /*2fc0*/  PRMT R140, RZ, 0x7610, R140 ;  /* 0x00007610ff8c7816 */ /* 0x000fe4000000008c */
[----:B------:R-:W-:-:S02]  /*2fd0*/  PRMT R141, RZ, 0x7610, R141 ;  /* 0x00007610ff8d7816 */ /* 0x000fc4000000008d */
[-C--:B------:R-:W-:Y:S01]  /*2fe0*/  LEA.HI.X.SX32 R135, R88, R203.reuse, 0x1, P4 ;  /* 0x000000cb58877211 */ /* 0x080fe200020f0eff */
[----:B------:R-:W3:Y:S01]  /*2ff0*/  @P1 LDG.E.U8 R176, desc[UR14][R132.64] ;  /* 0x0000000e84b01981 */ /* 0x000ee2000c1e1100 */
[----:B------:R-:W-:Y:S01]  /*3000*/  LEA.HI.X.SX32 R137, R22, R203, 0x1, P3 ;  /* 0x000000cb16897211 */ /* 0x000fe200018f0eff */
[C---:B------:R-:W-:Y:S01]  /*3010*/  IMAD R22, R13.reuse, 0x5, RZ ;  /* 0x000000050d167824 */ /* 0x040fe200078e02ff */
[----:B------:R-:W-:Y:S01]  /*3020*/  IADD3 R138, P3, R90, R16, RZ ;  /* 0x000000105a8a7210 */ /* 0x000fe20007f7e0ff */
[----:B------:R0:W4:Y:S01]  /*3030*/  @P5 LDG.E.U8 R140, desc[UR14][R134.64] ;  /* 0x0000000e868c5981 */ /* 0x000122000c1e1100 */
[----:B------:R-:W-:Y:S01]  /*3040*/  IMAD R88, R13, 0x6, RZ ;  /* 0x000000060d587824 */ /* 0x000fe200078e02ff */
[C---:B------:R-:W-:Y:S02]  /*3050*/  ISETP.GT.AND P1, PT, R18.reuse, 0x4, PT ;  /* 0x000000041200780c */ /* 0x040fe40003f24270 */
[----:B------:R-:W5:Y:S01]  /*3060*/  @P2 LDG.E.U8 R141, desc[UR14][R136.64] ;  /* 0x0000000e888d2981 */ /* 0x000f62000c1e1100 */
[----:B------:R-:W-:-:S02]  /*3070*/  ISETP.GT.AND P5, PT, R18, 0x5, PT ;  /* 0x000000051200780c */ /* 0x000fc40003fa4270 */
[----:B------:R-:W-:Y:S02]  /*3080*/  ISETP.GT.AND P2, PT, R18, 0x6, PT ;  /* 0x000000061200780c */ /* 0x000fe40003f44270 */
[----:B------:R-:W-:Y:S02]  /*3090*/  LEA.HI.X.SX32 R139, R90, R203, 0x1, P3 ;  /* 0x000000cb5a8b7211 */ /* 0x000fe400018f0eff */
[-C--:B------:R-:W-:Y:S02]  /*30a0*/  IADD3 R144, P4, R22, R16.reuse, RZ ;  /* 0x0000001016907210 */ /* 0x080fe40007f9e0ff */
[----:B------:R-:W-:Y:S01]  /*30b0*/  IADD3 R220, P3, R88, R16, RZ ;  /* 0x0000001058dc7210 */ /* 0x000fe20007f7e0ff */
[----:B------:R-:W-:Y:S01]  /*30c0*/  IMAD R90, R13, 0x7, RZ ;  /* 0x000000070d5a7824 */ /* 0x000fe200078e02ff */
[----:B------:R-:W-:Y:S02]  /*30d0*/  PRMT R146, RZ, 0x7610, R146 ;  /* 0x00007610ff927816 */ /* 0x000fe40000000092 */
[----:B------:R-:W-:-:S02]  /*30e0*/  PRMT R143, RZ, 0x7610, R143 ;  /* 0x00007610ff8f7816 */ /* 0x000fc4000000008f */
[----:B------:R-:W-:Y:S02]  /*30f0*/  PRMT R206, RZ, 0x7610, R206 ;  /* 0x00007610ffce7816 */ /* 0x000fe400000000ce */
[-C--:B------:R-:W-:Y:S01]  /*3100*/  LEA.HI.X.SX32 R145, R22, R203.reuse, 0x1, P4 ;  /* 0x000000cb16917211 */ /* 0x080fe200020f0eff */
[----:B------:R1:W2:Y:S01]  /*3110*/  @P1 LDG.E.U8 R146, desc[UR14][R138.64] ;  /* 0x0000000e8a921981 */ /* 0x0002a2000c1e1100 */
[----:B------:R-:W-:Y:S01]  /*3120*/  LEA.HI.X.SX32 R221, R88, R203, 0x1, P3 ;  /* 0x000000cb58dd7211 */ /* 0x000fe200018f0eff */
[C---:B------:R-:W-:Y:S01]  /*3130*/  IMAD.SHL.U32 R88, R13.reuse, 0x8, RZ ;  /* 0x000000080d587824 */ /* 0x040fe200078e00ff */
[----:B0-----:R-:W-:Y:S01]  /*3140*/  IADD3 R134, P3, R90, R16, RZ ;  /* 0x000000105a867210 */ /* 0x001fe20007f7e0ff */
[----:B------:R0:W3:Y:S01]  /*3150*/  @P5 LDG.E.U8 R143, desc[UR14][R144.64] ;  /* 0x0000000e908f5981 */ /* 0x0000e2000c1e1100 */
[----:B------:R-:W-:Y:S01]  /*3160*/  IMAD R22, R13, 0x9, RZ ;  /* 0x000000090d167824 */ /* 0x000fe200078e02ff */
[C---:B------:R-:W-:Y:S02]  /*3170*/  ISETP.GT.AND P1, PT, R18.reuse, 0x7, PT ;  /* 0x000000071200780c */ /* 0x040fe40003f24270 */
[----:B------:R-:W4:Y:S01]  /*3180*/  @P2 LDG.E.U8 R206, desc[UR14][R220.64] ;  /* 0x0000000edcce2981 */ /* 0x000f22000c1e1100 */
[----:B------:R-:W-:-:S02]  /*3190*/  ISETP.GT.AND P5, PT, R18, 0x8, PT ;  /* 0x000000081200780c */ /* 0x000fc40003fa4270 */
[----:B------:R-:W-:Y:S02]  /*31a0*/  ISETP.GT.AND P2, PT, R18, 0x9, PT ;  /* 0x000000091200780c */ /* 0x000fe40003f44270 */
[----:B------:R-:W-:Y:S02]  /*31b0*/  LEA.HI.X.SX32 R135, R90, R203, 0x1, P3 ;  /* 0x000000cb5a877211 */ /* 0x000fe400018f0eff */
[-C--:B------:R-:W-:Y:S02]  /*31c0*/  IADD3 R132, P4, R88, R16.reuse, RZ ;  /* 0x0000001058847210 */ /* 0x080fe40007f9e0ff */
[----:B-1----:R-:W-:Y:S01]  /*31d0*/  IADD3 R138, P3, R22, R16, RZ ;  /* 0x00000010168a7210 */ /* 0x002fe20007f7e0ff */
[----:B------:R-:W-:Y:S01]  /*31e0*/  IMAD R90, R13, 0xa, RZ ;  /* 0x0000000a0d5a7824 */ /* 0x000fe200078e02ff */
[----:B------:R-:W-:Y:S02]  /*31f0*/  PRMT R142, RZ, 0x7610, R142 ;  /* 0x00007610ff8e7816 */ /* 0x000fe4000000008e */
[----:B------:R-:W-:-:S02]  /*3200*/  PRMT R182, RZ, 0x7610, R182 ;  /* 0x00007610ffb67816 */ /* 0x000fc400000000b6 */
[----:B0-----:R-:W-:Y:S02]  /*3210*/  PRMT R145, RZ, 0x7610, R145 ;  /* 0x00007610ff917816 */ /* 0x001fe40000000091 */
[-C--:B------:R-:W-:Y:S01]  /*3220*/  LEA.HI.X.SX32 R133, R88, R203.reuse, 0x1, P4 ;  /* 0x000000cb58857211 */ /* 0x080fe200020f0eff */
[----:B------:R0:W5:Y:S01]  /*3230*/  @P1 LDG.E.U8 R142, desc[UR14][R134.64] ;  /* 0x0000000e868e1981 */ /* 0x000162000c1e1100 */
[----:B------:R-:W-:Y:S01]  /*3240*/  LEA.HI.X.SX32 R139, R22, R203, 0x1, P3 ;  /* 0x000000cb168b7211 */ /* 0x000fe200018f0eff */
[C---:B------:R-:W-:Y:S01]  /*3250*/  IMAD R88, R13.reuse, 0xb, RZ ;  /* 0x0000000b0d587824 */ /* 0x040fe200078e02ff */
[----:B------:R-:W-:Y:S01]  /*3260*/  IADD3 R136, P3, R90, R16, RZ ;  /* 0x000000105a887210 */ /* 0x000fe20007f7e0ff */
[----:B------:R1:W3:Y:S01]  /*3270*/  @P5 LDG.E.U8 R182, desc[UR14][R132.64] ;  /* 0x0000000e84b65981 */ /* 0x0002e2000c1e1100 */
[----:B------:R-:W-:Y:S01]  /*3280*/  IMAD R22, R13, 0xc, RZ ;  /* 0x0000000c0d167824 */ /* 0x000fe200078e02ff */
[C---:B------:R-:W-:Y:S02]  /*3290*/  ISETP.GT.AND P1, PT, R18.reuse, 0xa, PT ;  /* 0x0000000a1200780c */ /* 0x040fe40003f24270 */
[----:B------:R1:W3:Y:S01]  /*32a0*/  @P2 LDG.E.U8 R145, desc[UR14][R138.64] ;  /* 0x0000000e8a912981 */ /* 0x0002e2000c1e1100 */
[----:B------:R-:W-:-:S02]  /*32b0*/  ISETP.GT.AND P5, PT, R18, 0xb, PT ;  /* 0x0000000b1200780c */ /* 0x000fc40003fa4270 */
[----:B------:R-:W-:Y:S02]  /*32c0*/  ISETP.GT.AND P2, PT, R18, 0xc, PT ;  /* 0x0000000c1200780c */ /* 0x000fe40003f44270 */
[----:B------:R-:W-:Y:S02]  /*32d0*/  LEA.HI.X.SX32 R137, R90, R203, 0x1, P3 ;  /* 0x000000cb5a897211 */ /* 0x000fe400018f0eff */
[-C--:B0-----:R-:W-:Y:S02]  /*32e0*/  IADD3 R134, P4, R88, R16.reuse, RZ ;  /* 0x0000001058867210 */ /* 0x081fe40007f9e0ff */
[----:B-1----:R-:W-:Y:S01]  /*32f0*/  IADD3 R132, P3, R22, R16, RZ ;  /* 0x0000001016847210 */ /* 0x002fe20007f7e0ff */
[----:B------:R-:W-:Y:S01]  /*3300*/  IMAD R90, R13, 0xd, RZ ;  /* 0x0000000d0d5a7824 */ /* 0x000fe200078e02ff */
[----:B------:R-:W-:Y:S02]  /*3310*/  PRMT R204, RZ, 0x7610, R204 ;  /* 0x00007610ffcc7816 */ /* 0x000fe400000000cc */
[----:B------:R-:W-:-:S02]  /*3320*/  PRMT R144, RZ, 0x7610, R144 ;  /* 0x00007610ff907816 */ /* 0x000fc40000000090 */
[----:B------:R-:W-:Y:S02]  /*3330*/  PRMT R172, RZ, 0x7610, R172 ;  /* 0x00007610ffac7816 */ /* 0x000fe400000000ac */
[-C--:B------:R-:W-:Y:S01]  /*3340*/  LEA.HI.X.SX32 R135, R88, R203.reuse, 0x1, P4 ;  /* 0x000000cb58877211 */ /* 0x080fe200020f0eff */
[----:B------:R0:W3:Y:S01]  /*3350*/  @P1 LDG.E.U8 R204, desc[UR14][R136.64] ;  /* 0x0000000e88cc1981 */ /* 0x0000e2000c1e1100 */
        /* <DEDUP_REMOVED lines=12> */
[----:B------:R-:W-:Y:S01]  /*3420*/  IMAD.SHL.U32 R90, R13, 0x10, RZ ;  /* 0x000000100d5a7824 */ /* 0x000fe200078e00ff */
        /* <DEDUP_REMOVED lines=58> */
[----:B------:R0:W2:Y:S01]  /*37d0*/  @P1 LDG.E.U8 R152, desc[UR14][R136.64] ;  /* 0x0000000e88981981 */ /* 0x0000a2000c1e1100 */
[----:B------:R-:W-:Y:S01]  /*37e0*/  LEA.HI.X.SX32 R133, R22, R203, 0x1, P3 ;  /* 0x000000cb16857211 */ /* 0x000fe200018f0eff */
[C---:B------:R-:W-:Y:S01]  /*37f0*/  IMAD R88, R13.reuse, 0x1a, RZ ;  /* 0x0000001a0d587824 */ /* 0x040fe200078e02ff */
[----:B------:R-:W-:Y:S01]  /*3800*/  IADD3 R138, P3, R90, R16, RZ ;  /* 0x000000105a8a7210 */ /* 0x000fe20007f7e0ff */
[----:B------:R1:W4:Y:S01]  /*3810*/  @P5 LDG.E.U8 R243, desc[UR14][R134.64] ;  /* 0x0000000e86f35981 */ /* 0x000322000c1e1100 */
        /* <DEDUP_REMOVED lines=33> */
[C---:B------:R-:W-:Y:S01]  /*3a30*/  IMAD.SHL.U32 R88, R13.reuse, 0x20, RZ ;  /* 0x000000200d587824 */ /* 0x040fe200078e00ff */
        /* <DEDUP_REMOVED lines=19> */
[----:B------:R1:W5:Y:S01]  /*3b70*/  @P5 LDG.E.U8 R194, desc[UR14][R132.64] ;  /* 0x0000000e84c25981 */ /* 0x000362000c1e1100 */
        /* <DEDUP_REMOVED lines=161> */
[----:B------:R-:W3:Y:S01]  /*4590*/  @P5 LDG.E.U8 R214, desc[UR14][R134.64] ;  /* 0x0000000e86d65981 */ /* 0x000ee2000c1e1100 */
[----:B------:R-:W-:Y:S01]  /*45a0*/  IMAD R22, R13, 0x3f, RZ ;  /* 0x0000003f0d167824 */ /* 0x000fe200078e02ff */
[C---:B------:R-:W-:Y:S02]  /*45b0*/  ISETP.GT.AND P1, PT, R18.reuse, 0x3d, PT ;  /* 0x0000003d1200780c */ /* 0x040fe40003f24270 */
[----:B------:R1:W3:Y:S01]  /*45c0*/  @P2 LDG.E.U8 R150, desc[UR14][R132.64] ;  /* 0x0000000e84962981 */ /* 0x0002e2000c1e1100 */
[----:B------:R-:W-:-:S02]  /*45d0*/  ISETP.GT.AND P5, PT, R18, 0x3e, PT ;  /* 0x0000003e1200780c */ /* 0x000fc40003fa4270 */
[----:B------:R-:W-:Y:S02]  /*45e0*/  ISETP.GT.AND P2, PT, R18, 0x3f, PT ;  /* 0x0000003f1200780c */ /* 0x000fe40003f44270 */
[----:B------:R-:W-:Y:S02]  /*45f0*/  LEA.HI.X.SX32 R251, R90, R203, 0x1, P3 ;  /* 0x000000cb5afb7211 */ /* 0x000fe400018f0eff */
[-C--:B--2---:R-:W-:Y:S02]  /*4600*/  IADD3 R138, P4, R88, R16.reuse, RZ ;  /* 0x00000010588a7210 */ /* 0x084fe40007f9e0ff */
[----:B0-----:R-:W-:Y:S02]  /*4610*/  IADD3 R136, P3, R22, R16, RZ ;  /* 0x0000001016887210 */ /* 0x001fe40007f7e0ff */
[----:B------:R-:W-:Y:S02]  /*4620*/  PRMT R212, RZ, 0x7610, R212 ;  /* 0x00007610ffd47816 */ /* 0x000fe400000000d4 */
[----:B------:R-:W-:-:S02]  /*4630*/  PRMT R147, RZ, 0x7610, R147 ;  /* 0x00007610ff937816 */ /* 0x000fc40000000093 */
[----:B------:R-:W-:Y:S02]  /*4640*/  PRMT R210, RZ, 0x7610, R210 ;  /* 0x00007610ffd27816 */ /* 0x000fe400000000d2 */
[-C--:B------:R-:W-:Y:S01]  /*4650*/  LEA.HI.X.SX32 R139, R88, R203.reuse, 0x1, P4 ;  /* 0x000000cb588b7211 */ /* 0x080fe200020f0eff */
[----:B------:R-:W2:Y:S01]  /*4660*/  @P1 LDG.E.U8 R212, desc[UR14][R250.64] ;  /* 0x0000000efad41981 */ /* 0x000ea2000c1e1100 */
[----:B------:R-:W-:-:S03]  /*4670*/  LEA.HI.X.SX32 R137, R22, R203, 0x1, P3 ;  /* 0x000000cb16897211 */ /* 0x000fc600018f0eff */
[----:B------:R-:W2:Y:S01]  /*4680*/  @P5 LDG.E.U8 R147, desc[UR14][R138.64] ;  /* 0x0000000e8a935981 */ /* 0x000ea2000c1e1100 */
[C---:B------:R-:W-:Y:S01]  /*4690*/  IADD3 RZ, P1, R14.reuse, R97, RZ ;  /* 0x000000610eff7210 */ /* 0x040fe20007f3e0ff */
[C---:B-1----:R-:W-:Y:S01]  /*46a0*/  IMAD.IADD R132, R14.reuse, 0x1, R97 ;  /* 0x000000010e847824 */ /* 0x042fe200078e0261 */
[----:B------:R-:W-:Y:S01]  /*46b0*/  PRMT R22, RZ, 0x7610, R22 ;  /* 0x00007610ff167816 */ /* 0x000fe20000000016 */
[----:B------:R0:W2:Y:S01]  /*46c0*/  @P2 LDG.E.U8 R210, desc[UR14][R136.64] ;  /* 0x0000000e88d22981 */ /* 0x0000a2000c1e1100 */
[----:B------:R-:W-:Y:S01]  /*46d0*/  IADD3 RZ, P3, R14, R93, RZ ;  /* 0x0000005d0eff7210 */ /* 0x000fe20007f7e0ff */
[----:B------:R-:W-:Y:S01]  /*46e0*/  IMAD.X R133, R10, 0x1, R17, P1 ;  /* 0x000000010a857824 */ /* 0x000fe200008e0611 */
[----:B------:R-:W-:Y:S01]  /*46f0*/  BAR.SYNC.DEFER_BLOCKING 0x0 ;  /* 0x0000000000007b1d */ /* 0x000fe20000010000 */
[C---:B------:R-:W-:Y:S02]  /*4700*/  IADD3 RZ, P1, R14.reuse, R105, RZ ;  /* 0x000000690eff7210 */ /* 0x040fe40007f3e0ff */
[----:B------:R-:W-:-:S03]  /*4710*/  IADD3 RZ, P2, R14, R101, RZ ;  /* 0x000000650eff7210 */ /* 0x000fc60007f5e0ff */
[----:B0-----:R-:W-:Y:S01]  /*4720*/  IMAD.X R137, R10, 0x1, R21, P1 ;  /* 0x000000010a897824 */ /* 0x001fe200008e0615 */
[C---:B------:R-:W-:Y:S01]  /*4730*/  IADD3 RZ, P1, R14.reuse, R113, RZ ;  /* 0x000000710eff7210 */ /* 0x040fe20007f3e0ff */
[C---:B------:R-:W-:Y:S01]  /*4740*/  IMAD.IADD R136, R14.reuse, 0x1, R105 ;  /* 0x000000010e887824 */ /* 0x040fe200078e0269 */
[----:B------:R-:W-:Y:S01]  /*4750*/  PRMT R90, RZ, 0x7610, R90 ;  /* 0x00007610ff5a7816 */ /* 0x000fe2000000005a */
[----:B------:R-:W-:Y:S01]  /*4760*/  IMAD.IADD R134, R14, 0x1, R93 ;  /* 0x000000010e867824 */ /* 0x000fe200078e025d */
[----:B------:R-:W-:Y:S01]  /*4770*/  PRMT R221, RZ, 0x7610, R221 ;  /* 0x00007610ffdd7816 */ /* 0x000fe200000000dd */
[C---:B------:R-:W-:Y:S02]  /*4780*/  IMAD.X R135, R10.reuse, 0x1, R15, P3 ;  /* 0x000000010a877824 */ /* 0x040fe400018e060f */
[----:B------:R-:W-:Y:S01]  /*4790*/  IMAD.X R139, R10, 0x1, R19, P2 ;  /* 0x000000010a8b7824 */ /* 0x000fe200010e0613 */
[C---:B------:R-:W-:Y:S02]  /*47a0*/  IADD3 RZ, P2, R14.reuse, R109, RZ ;  /* 0x0000006d0eff7210 */ /* 0x040fe40007f5e0ff */
[----:B------:R-:W-:Y:S01]  /*47b0*/  PRMT R92, RZ, 0x7610, R92 ;  /* 0x00007610ff5c7816 */ /* 0x000fe2000000005c */
[----:B------:R0:W2:Y:S01]  /*47c0*/  @!P0 LDG.E.U8 R22, desc[UR14][R132.64] ;  /* 0x0000000e84168981 */ /* 0x0000a2000c1e1100 */
[----:B------:R-:W-:Y:S01]  /*47d0*/  PRMT R88, RZ, 0x7610, R88 ;  /* 0x00007610ff587816 */ /* 0x000fe20000000058 */
[----:B------:R-:W-:-:S02]  /*47e0*/  IMAD.IADD R138, R14, 0x1, R101 ;  /* 0x000000010e8a7824 */ /* 0x000fc400078e0265 */
[----:B------:R1:W2:Y:S04]  /*47f0*/  @!P0 LDG.E.U8 R90, desc[UR14][R136.64] ;  /* 0x0000000e885a8981 */ /* 0x0002a8000c1e1100 */
[----:B------:R4:W2:Y:S01]  /*4800*/  @!P0 LDG.E.U8 R221, desc[UR14][R134.64] ;  /* 0x0000000e86dd8981 */ /* 0x0008a2000c1e1100 */
[----:B0-----:R-:W-:Y:S01]  /*4810*/  IMAD.X R133, R10, 0x1, R3, P1 ;  /* 0x000000010a857824 */ /* 0x001fe200008e0603 */
[C---:B------:R-:W-:Y:S01]  /*4820*/  IADD3 RZ, P1, R14.reuse, R121, RZ ;  /* 0x000000790eff7210 */ /* 0x040fe20007f3e0ff */
[----:B------:R-:W-:Y:S01]  /*4830*/  IMAD.IADD R132, R14, 0x1, R113 ;  /* 0x000000010e847824 */ /* 0x000fe200078e0271 */
[----:B------:R-:W-:Y:S01]  /*4840*/  PRMT R96, RZ, 0x7610, R96 ;  /* 0x00007610ff607816 */ /* 0x000fe20000000060 */
[----:B------:R0:W2:Y:S02]  /*4850*/  @!P0 LDG.E.U8 R88, desc[UR14][R138.64] ;  /* 0x0000000e8a588981 */ /* 0x0000a4000c1e1100 */
[----:B-1----:R-:W-:Y:S01]  /*4860*/  IMAD.X R137, R10, 0x1, R91, P1 ;  /* 0x000000010a897824 */ /* 0x002fe200008e065b */
[----:B------:R-:W-:Y:S01]  /*4870*/  IADD3 RZ, P1, R14, R129, RZ ;  /* 0x000000810eff7210 */ /* 0x000fe20007f3e0ff */
[----:B----4-:R-:W-:Y:S01]  /*4880*/  IMAD.X R135, R10, 0x1, R23, P2 ;  /* 0x000000010a877824 */ /* 0x010fe200010e0617 */
[C---:B------:R-:W-:Y:S01]  /*4890*/  IADD3 RZ, P2, R14.reuse, R117, RZ ;  /* 0x000000750eff7210 */ /* 0x040fe20007f5e0ff */
[----:B------:R1:W4:Y:S01]  /*48a0*/  @!P0 LDG.E.U8 R92, desc[UR14][R132.64] ;  /* 0x0000000e845c8981 */ /* 0x000322000c1e1100 */
[----:B------:R-:W-:Y:S01]  /*48b0*/  PRMT R223, RZ, 0x7610, R223 ;  /* 0x00007610ffdf7816 */ /* 0x000fe200000000df */
[----:B------:R-:W-:-:S02]  /*48c0*/  IMAD.IADD R136, R14, 0x1, R121 ;  /* 0x000000010e887824 */ /* 0x000fc400078e0279 */
[----:B------:R-:W-:Y:S02]  /*48d0*/  IMAD.IADD R134, R14, 0x1, R109 ;  /* 0x000000010e867824 */ /* 0x000fe400078e026d */
[----:B0-----:R-:W-:Y:S01]  /*48e0*/  IMAD.X R139, R10, 0x1, R89, P2 ;  /* 0x000000010a8b7824 */ /* 0x001fe200010e0659 */
[----:B------:R-:W-:Y:S01]  /*48f0*/  IADD3 RZ, P2, R14, R125, RZ ;  /* 0x0000007d0eff7210 */ /* 0x000fe20007f5e0ff */
[----:B------:R0:W4:Y:S01]  /*4900*/  @!P0 LDG.E.U8 R96, desc[UR14][R136.64] ;  /* 0x0000000e88608981 */ /* 0x000122000c1e1100 */
[----:B-1----:R-:W-:Y:S01]  /*4910*/  IMAD.X R133, R10, 0x1, R99, P1 ;  /* 0x000000010a857824 */ /* 0x002fe200008e0663 */
[C---:B------:R-:W-:Y:S02]  /*4920*/  IADD3 RZ, P1, R14.reuse, R153, RZ ;  /* 0x000000990eff7210 */ /* 0x040fe40007f3e0ff */
[----:B------:R1:W4:Y:S01]  /*4930*/  @!P0 LDG.E.U8 R223, desc[UR14][R134.64] ;  /* 0x0000000e86df8981 */ /* 0x000322000c1e1100 */
[----:B------:R-:W-:Y:S01]  /*4940*/  PRMT R98, RZ, 0x7610, R98 ;  /* 0x00007610ff627816 */ /* 0x000fe20000000062 */
[----:B------:R-:W-:Y:S01]  /*4950*/  IMAD.IADD R132, R14, 0x1, R129 ;  /* 0x000000010e847824 */ /* 0x000fe200078e0281 */
[----:B------:R-:W-:Y:S01]  /*4960*/  PRMT R225, RZ, 0x7610, R225 ;  /* 0x00007610ffe17816 */ /* 0x000fe200000000e1 */
[----:B0-----:R-:W-:Y:S01]  /*4970*/  IMAD.X R137, R10, 0x1, R107, P1 ;  /* 0x000000010a897824 */ /* 0x001fe200008e066b */
[----:B------:R-:W-:-:S02]  /*4980*/  IADD3 RZ, P1, R14, R157, RZ ;  /* 0x0000009d0eff7210 */ /* 0x000fc40007f3e0ff */
[----:B------:R0:W4:Y:S01]  /*4990*/  @!P0 LDG.E.U8 R98, desc[UR14][R132.64] ;  /* 0x0000000e84628981 */ /* 0x000122000c1e1100 */
[----:B-1----:R-:W-:Y:S02]  /*49a0*/  IMAD.IADD R134, R14, 0x1, R125 ;  /* 0x000000010e867824 */ /* 0x002fe400078e027d */
[----:B------:R-:W-:Y:S01]  /*49b0*/  IMAD.X R135, R10, 0x1, R95, P2 ;  /* 0x000000010a877824 */ /* 0x000fe200010e065f */
[----:B------:R-:W-:Y:S01]  /*49c0*/  PRMT R102, RZ, 0x7610, R102 ;  /* 0x00007610ff667816 */ /* 0x000fe20000000066 */
[----:B------:R-:W-:-:S03]  /*49d0*/  IMAD.IADD R136, R14, 0x1, R153 ;  /* 0x000000010e887824 */ /* 0x000fc600078e0299 */
[----:B------:R1:W4:Y:S01]  /*49e0*/  @!P0 LDG.E.U8 R225, desc[UR14][R134.64] ;  /* 0x0000000e86e18981 */ /* 0x000322000c1e1100 */
[----:B0-----:R-:W-:Y:S01]  /*49f0*/  IMAD.X R133, R10, 0x1, R111, P1 ;  /* 0x000000010a857824 */ /* 0x001fe200008e066f */
[----:B------:R-:W-:Y:S01]  /*4a00*/  PRMT R94, RZ, 0x7610, R94 ;  /* 0x00007610ff5e7816 */ /* 0x000fe2000000005e */
[C---:B------:R-:W-:Y:S01]  /*4a10*/  IMAD.IADD R138, R14.reuse, 0x1, R117 ;  /* 0x000000010e8a7824 */ /* 0x040fe200078e0275 */
[----:B------:R0:W4:Y:S01]  /*4a20*/  @!P0 LDG.E.U8 R102, desc[UR14][R136.64] ;  /* 0x0000000e88668981 */ /* 0x000122000c1e1100 */
[----:B------:R-:W-:Y:S01]  /*4a30*/  PRMT R227, RZ, 0x7610, R227 ;  /* 0x00007610ffe37816 */ /* 0x000fe200000000e3 */
[C---:B------:R-:W-:Y:S01]  /*4a40*/  IMAD.IADD R132, R14.reuse, 0x1, R157 ;  /* 0x000000010e847824 */ /* 0x040fe200078e029d */
[C---:B------:R-:W-:Y:S01]  /*4a50*/  IADD3 RZ, P2, R14.reuse, R149, RZ ;  /* 0x000000950eff7210 */ /* 0x040fe20007f5e0ff */
[----:B------:R5:W4:Y:S01]  /*4a60*/  @!P0 LDG.E.U8 R94, desc[UR14][R138.64] ;  /* 0x0000000e8a5e8981 */ /* 0x000b22000c1e1100 */
[----:B-1----:R-:W-:-:S03]  /*4a70*/  IADD3 R134, P1, R14, R207, RZ ;  /* 0x000000cf0e867210 */ /* 0x002fc60007f3e0ff */
[----:B------:R1:W4:Y:S02]  /*4a80*/  @!P0 LDG.E.U8 R227, desc[UR14][R132.64] ;  /* 0x0000000e84e38981 */ /* 0x000324000c1e1100 */
[----:B------:R-:W-:Y:S01]  /*4a90*/  IMAD.X R135, R10, 0x1, R195, P1 ;  /* 0x000000010a877824 */ /* 0x000fe200008e06c3 */
[----:B0-----:R-:W-:Y:S02]  /*4aa0*/  IADD3 R136, P1, R14, R209, RZ ;  /* 0x000000d10e887210 */ /* 0x001fe40007f3e0ff */
[----:B------:R-:W-:Y:S01]  /*4ab0*/  PRMT R106, RZ, 0x7610, R106 ;  /* 0x00007610ff6a7816 */ /* 0x000fe2000000006a */
[C---:B-----5:R-:W-:Y:S01]  /*4ac0*/  IMAD.X R139, R10.reuse, 0x1, R103, P2 ;  /* 0x000000010a8b7824 */ /* 0x060fe200010e0667 */
[----:B------:R-:W-:Y:S01]  /*4ad0*/  PRMT R100, RZ, 0x7610, R100 ;  /* 0x00007610ff647816 */ /* 0x000fe20000000064 */
[----:B------:R-:W-:Y:S01]  /*4ae0*/  IMAD.X R137, R10, 0x1, R191, P1 ;  /* 0x000000010a897824 */ /* 0x000fe200008e06bf */
[C---:B-1----:R-:W-:Y:S01]  /*4af0*/  IADD3 R132, P1, R14.reuse, R213, RZ ;  /* 0x000000d50e847210 */ /* 0x042fe20007f3e0ff */
[C---:B------:R-:W-:Y:S01]  /*4b00*/  IMAD.IADD R138, R14.reuse, 0x1, R149 ;  /* 0x000000010e8a7824 */ /* 0x040fe200078e0295 */
[----:B------:R-:W-:Y:S01]  /*4b10*/  IADD3 R250, P2, R14, R205, RZ ;  /* 0x000000cd0efa7210 */ /* 0x000fe20007f5e0ff */
[----:B------:R0:W5:Y:S01]  /*4b20*/  @!P0 LDG.E.U8 R106, desc[UR14][R134.64] ;  /* 0x0000000e866a8981 */ /* 0x000162000c1e1100 */
[----:B------:R-:W-:Y:S01]  /*4b30*/  PRMT R229, RZ, 0x7610, R229 ;  /* 0x00007610ffe57816 */ /* 0x000fe200000000e5 */
[----:B------:R-:W-:-:S02]  /*4b40*/  IMAD.X R133, R10, 0x1, R183, P1 ;  /* 0x000000010a857824 */ /* 0x000fc400008e06b7 */
[----:B------:R1:W5:Y:S01]  /*4b50*/  @!P0 LDG.E.U8 R100, desc[UR14][R138.64] ;  /* 0x0000000e8a648981 */ /* 0x000362000c1e1100 */
[----:B------:R-:W-:Y:S01]  /*4b60*/  IMAD.X R251, R10, 0x1, R199, P2 ;  /* 0x000000010afb7824 */ /* 0x000fe200010e06c7 */
[----:B------:R-:W-:Y:S02]  /*4b70*/  PRMT R108, RZ, 0x7610, R108 ;  /* 0x00007610ff6c7816 */ /* 0x000fe4000000006c */
[----:B------:R1:W5:Y:S01]  /*4b80*/  @!P0 LDG.E.U8 R229, desc[UR14][R136.64] ;  /* 0x0000000e88e58981 */ /* 0x000362000c1e1100 */
[C---:B0-----:R-:W-:Y:S02]  /*4b90*/  IADD3 R134, P1, R14.reuse, R215, RZ ;  /* 0x000000d70e867210 */ /* 0x041fe40007f3e0ff */
[----:B-1----:R-:W-:-:S03]  /*4ba0*/  IADD3 R138, P2, R14, R211, RZ ;  /* 0x000000d30e8a7210 */ /* 0x002fc60007f5e0ff */
[----:B------:R-:W-:Y:S01]  /*4bb0*/  IMAD.X R135, R10, 0x1, R179, P1 ;  /* 0x000000010a877824 */ /* 0x000fe200008e06b3 */
[----:B------:R-:W-:Y:S01]  /*4bc0*/  IADD3 R136, P1, R14, R201, RZ ;  /* 0x000000c90e887210 */ /* 0x000fe20007f3e0ff */
[----:B------:R-:W-:Y:S01]  /*4bd0*/  IMAD.X R139, R10, 0x1, R187, P2 ;  /* 0x000000010a8b7824 */ /* 0x000fe200010e06bb */
[----:B------:R-:W-:-:S03]  /*4be0*/  PRMT R110, RZ, 0x7610, R110 ;  /* 0x00007610ff6e7816 */ /* 0x000fc6000000006e */
[----:B------:R-:W-:Y:S01]  /*4bf0*/  IMAD.X R137, R10, 0x1, R171, P1 ;  /* 0x000000010a897824 */ /* 0x000fe200008e06ab */
[----:B------:R0:W5:Y:S01]  /*4c00*/  @!P0 LDG.E.U8 R108, desc[UR14][R138.64] ;  /* 0x0000000e8a6c8981 */ /* 0x000162000c1e1100 */
[----:B------:R-:W-:-:S03]  /*4c10*/  PRMT R112, RZ, 0x7610, R112 ;  /* 0x00007610ff707816 */ /* 0x000fc60000000070 */
[----:B------:R1:W5:Y:S01]  /*4c20*/  @!P0 LDG.E.U8 R110, desc[UR14][R132.64] ;  /* 0x0000000e846e8981 */ /* 0x000362000c1e1100 */
[----:B------:R-:W-:-:S03]  /*4c30*/  PRMT R114, RZ, 0x7610, R114 ;  /* 0x00007610ff727816 */ /* 0x000fc60000000072 */
[----:B------:R1:W5:Y:S01]  /*4c40*/  @!P0 LDG.E.U8 R112, desc[UR14][R134.64] ;  /* 0x0000000e86708981 */ /* 0x000362000c1e1100 */
[----:B0-----:R-:W-:-:S03]  /*4c50*/  IADD3 R138, P1, R14, R197, RZ ;  /* 0x000000c50e8a7210 */ /* 0x001fc60007f3e0ff */
[----:B------:R0:W5:Y:S02]  /*4c60*/  @!P0 LDG.E.U8 R114, desc[UR14][R136.64] ;  /* 0x0000000e88728981 */ /* 0x000164000c1e1100 */
[----:B------:R-:W-:Y:S01]  /*4c70*/  IMAD.X R139, R10, 0x1, R167, P1 ;  /* 0x000000010a8b7824 */ /* 0x000fe200008e06a7 */
[----:B-1----:R-:W-:-:S05]  /*4c80*/  IADD3 R132, P1, R14, R193, RZ ;  /* 0x000000c10e847210 */ /* 0x002fca0007f3e0ff */
[----:B------:R-:W-:Y:S01]  /*4c90*/  IMAD.X R133, R10, 0x1, R163, P1 ;  /* 0x000000010a857824 */ /* 0x000fe200008e06a3 */
[----:B------:R-:W-:Y:S02]  /*4ca0*/  IADD3 R134, P1, R14, R189, RZ ;  /* 0x000000bd0e867210 */ /* 0x000fe40007f3e0ff */
[----:B------:R-:W-:-:S03]  /*4cb0*/  PRMT R116, RZ, 0x7610, R116 ;  /* 0x00007610ff747816 */ /* 0x000fc60000000074 */
[----:B------:R-:W-:Y:S01]  /*4cc0*/  IMAD.X R135, R10, 0x1, R159, P1 ;  /* 0x000000010a877824 */ /* 0x000fe200008e069f */
[----:B0-----:R-:W-:Y:S02]  /*4cd0*/  IADD3 R136, P1, R14, R185, RZ ;  /* 0x000000b90e887210 */ /* 0x001fe40007f3e0ff */
[----:B------:R0:W5:Y:S01]  /*4ce0*/  @!P0 LDG.E.U8 R116, desc[UR14][R138.64] ;  /* 0x0000000e8a748981 */ /* 0x000162000c1e1100 */
[----:B------:R-:W-:Y:S02]  /*4cf0*/  PRMT R118, RZ, 0x7610, R118 ;  /* 0x00007610ff767816 */ /* 0x000fe40000000076 */
[----:B------:R-:W-:Y:S01]  /*4d00*/  IMAD.X R137, R10, 0x1, R155, P1 ;  /* 0x000000010a897824 */ /* 0x000fe200008e069b */
[----:B------:R-:W-:-:S03]  /*4d10*/  PRMT R233, RZ, 0x7610, R233 ;  /* 0x00007610ffe97816 */ /* 0x000fc600000000e9 */
[----:B------:R1:W5:Y:S01]  /*4d20*/  @!P0 LDG.E.U8 R118, desc[UR14][R132.64] ;  /* 0x0000000e84768981 */ /* 0x000362000c1e1100 */
[----:B0-----:R-:W-:-:S03]  /*4d30*/  IADD3 R138, P1, R14, R181, RZ ;  /* 0x000000b50e8a7210 */ /* 0x001fc60007f3e0ff */
[----:B------:R0:W5:Y:S02]  /*4d40*/  @!P0 LDG.E.U8 R233, desc[UR14][R134.64] ;  /* 0x0000000e86e98981 */ /* 0x000164000c1e1100 */
[----:B------:R-:W-:Y:S01]  /*4d50*/  IMAD.X R139, R10, 0x1, R151, P1 ;  /* 0x000000010a8b7824 */ /* 0x000fe200008e0697 */
[----:B-1----:R-:W-:Y:S02]  /*4d60*/  IADD3 R132, P1, R14, R177, RZ ;  /* 0x000000b10e847210 */ /* 0x002fe40007f3e0ff */
        /* <DEDUP_REMOVED lines=9> */
[----:B------:R0:W5:Y:S01]  /*4e00*/  @!P0 LDG.E.U8 R124, desc[UR14][R132.64] ;  /* 0x0000000e847c8981 */ /* 0x000162000c1e1100 */
[----:B------:R-:W-:Y:S01]  /*4e10*/  PRMT R104, RZ, 0x7610, R104 ;  /* 0x00007610ff687816 */ /* 0x000fe20000000068 */
[----:B------:R-:W-:Y:S01]  /*4e20*/  IMAD.X R137, R10, 0x1, R119, P1 ;  /* 0x000000010a897824 */ /* 0x000fe200008e0677 */
[----:B-1----:R-:W-:-:S04]  /*4e30*/  IADD3 R138, P1, R14, R161, RZ ;  /* 0x000000a10e8a7210 */ /* 0x002fc80007f3e0ff */
[----:B------:R1:W5:Y:S01]  /*4e40*/  @!P0 LDG.E.U8 R104, desc[UR14][R250.64] ;  /* 0x0000000efa688981 */ /* 0x000362000c1e1100 */
[----:B------:R-:W-:Y:S01]  /*4e50*/  PRMT R235, RZ, 0x7610, R235 ;  /* 0x00007610ffeb7816 */ /* 0x000fe200000000eb */
[----:B------:R-:W-:Y:S01]  /*4e60*/  IMAD.X R139, R10, 0x1, R115, P1 ;  /* 0x000000010a8b7824 */ /* 0x000fe200008e0673 */
[----:B0-----:R-:W-:-:S04]  /*4e70*/  IADD3 R132, P1, R14, R169, RZ ;  /* 0x000000a90e847210 */ /* 0x001fc80007f3e0ff */
[----:B------:R0:W5:Y:S01]  /*4e80*/  @!P0 LDG.E.U8 R235, desc[UR14][R134.64] ;  /* 0x0000000e86eb8981 */ /* 0x000162000c1e1100 */
[----:B-1----:R-:W-:Y:S01]  /*4e90*/  IADD3 R250, P2, R14, R217, RZ ;  /* 0x000000d90efa7210 */ /* 0x002fe20007f5e0ff */
[C---:B------:R-:W-:Y:S01]  /*4ea0*/  IMAD.X R133, R10.reuse, 0x1, R123, P1 ;  /* 0x000000010a857824 */ /* 0x040fe200008e067b */
[----:B------:R-:W-:Y:S02]  /*4eb0*/  PRMT R231, RZ, 0x7610, R231 ;  /* 0x00007610ffe77816 */ /* 0x000fe400000000e7 */
[----:B------:R-:W-:Y:S01]  /*4ec0*/  PRMT R128, RZ, 0x7610, R128 ;  /* 0x00007610ff807816 */ /* 0x000fe20000000080 */
[----:B------:R-:W-:Y:S01]  /*4ed0*/  IMAD.X R251, R10, 0x1, R175, P2 ;  /* 0x000000010afb7824 */ /* 0x000fe200010e06af */
[----:B0-----:R-:W-:Y:S02]  /*4ee0*/  IADD3 R134, P1, R14, R11, RZ ;  /* 0x0000000b0e867210 */ /* 0x001fe40007f3e0ff */
[----:B------:R-:W-:Y:S02]  /*4ef0*/  PRMT R126, RZ, 0x7610, R126 ;  /* 0x00007610ff7e7816 */ /* 0x000fe4000000007e */
[----:B------:R-:W5:Y:S01]  /*4f00*/  @!P0 LDG.E.U8 R231, desc[UR14][R250.64] ;  /* 0x0000000efae78981 */ /* 0x000f62000c1e1100 */
[----:B------:R-:W-:Y:S01]  /*4f10*/  PRMT R130, RZ, 0x7610, R130 ;  /* 0x00007610ff827816 */ /* 0x000fe20000000082 */
[----:B------:R-:W-:Y:S01]  /*4f20*/  IMAD.X R135, R10, 0x1, R219, P1 ;  /* 0x000000010a877824 */ /* 0x000fe200008e06db */
[----:B------:R-:W-:Y:S01]  /*4f30*/  PRMT R148, RZ, 0x7610, R148 ;  /* 0x00007610ff947816 */ /* 0x000fe20000000094 */
[----:B------:R0:W5:Y:S04]  /*4f40*/  @!P0 LDG.E.U8 R128, desc[UR14][R138.64] ;  /* 0x0000000e8a808981 */ /* 0x000168000c1e1100 */
[----:B------:R-:W5:Y:S04]  /*4f50*/  @!P0 LDG.E.U8 R126, desc[UR14][R136.64] ;  /* 0x0000000e887e8981 */ /* 0x000f68000c1e1100 */
[----:B------:R1:W5:Y:S04]  /*4f60*/  @!P0 LDG.E.U8 R130, desc[UR14][R132.64] ;  /* 0x0000000e84828981 */ /* 0x000368000c1e1100 */
[----:B------:R3:W5:Y:S01]  /*4f70*/  @!P0 LDG.E.U8 R148, desc[UR14][R134.64] ;  /* 0x0000000e86948981 */ /* 0x000762000c1e1100 */
[----:B0-----:R-:W-:-:S02]  /*4f80*/  LOP3.LUT R138, R152, 0xffff, RZ, 0xc0, !PT ;  /* 0x0000ffff988a7812 */ /* 0x001fc400078ec0ff */
[----:B------:R-:W-:Y:S02]  /*4f90*/  LOP3.LUT R243, R243, 0xffff, RZ, 0xc0, !PT ;  /* 0x0000fffff3f37812 */ /* 0x000fe400078ec0ff */
[----:B------:R-:W-:Y:S02]  /*4fa0*/  LOP3.LUT R152, R194, 0xffff, RZ, 0xc0, !PT ;  /* 0x0000ffffc2987812 */ /* 0x000fe400078ec0ff */
[----:B-1----:R-:W-:Y:S02]  /*4fb0*/  LOP3.LUT R132, R206, 0xffff, RZ, 0xc0, !PT ;  /* 0x0000ffffce847812 */ /* 0x002fe400078ec0ff */
[----:B------:R-:W-:Y:S02]  /*4fc0*/  LOP3.LUT R133, R142, 0xffff, RZ, 0xc0, !PT ;  /* 0x0000ffff8e857812 */ /* 0x000fe400078ec0ff */
[----:B------:R-:W-:Y:S02]  /*4fd0*/  PRMT R138, R138, 0x3340, R243 ;  /* 0x000033408a8a7816 */ /* 0x000fe400000000f3 */
[----:B---3--:R-:W-:-:S02]  /*4fe0*/  LOP3.LUT R243, R238, 0xffff, RZ, 0xc0, !PT ;  /* 0x0000ffffeef37812 */ /* 0x008fc400078ec0ff */
[----:B------:R-:W-:Y:S02]  /*4ff0*/  LOP3.LUT R140, R140, 0xffff, RZ, 0xc0, !PT ;  /* 0x0000ffff8c8c7812 */ /* 0x000fe400078ec0ff */
[----:B------:R-:W-:Y:S02]  /*5000*/  LOP3.LUT R141, R141, 0xffff, RZ, 0xc0, !PT ;  /* 0x0000ffff8d8d7812 */ /* 0x000fe400078ec0ff */
[----:B------:R-:W-:Y:S02]  /*5010*/  LOP3.LUT R146, R146, 0xffff, RZ, 0xc0, !PT ;  /* 0x0000ffff92927812 */ /* 0x000fe400078ec0ff */
[----:B------:R-:W-:Y:S02]  /*5020*/  LOP3.LUT R143, R143, 0xffff, RZ, 0xc0, !PT ;  /* 0x0000ffff8f8f7812 */ /* 0x000fe400078ec0ff */
[----:B------:R-:W-:Y:S02]  /*5030*/  PRMT R132, R132, 0x3340, R133 ;  /* 0x0000334084847816 */ /* 0x000fe40000000085 */
[----:B------:R-:W-:-:S02]  /*5040*/  LOP3.LUT R133, R204, 0xffff, RZ, 0xc0, !PT ;  /* 0x0000ffffcc857812 */ /* 0x000fc400078ec0ff */
[----:B------:R-:W-:Y:S02]  /*5050*/  LOP3.LUT R144, R144, 0xffff, RZ, 0xc0, !PT ;  /* 0x0000ffff90907812 */ /* 0x000fe400078ec0ff */
[----:B------:R-:W-:Y:S02]  /*5060*/  LOP3.LUT R137, R162, 0xffff, RZ, 0xc0, !PT ;  /* 0x0000ffffa2897812 */ /* 0x000fe400078ec0ff */
[----:B------:R-:W-:Y:S02]  /*5070*/  PRMT R152, R152, 0x3340, R243 ;  /* 0x0000334098987816 */ /* 0x000fe400000000f3 */
[----:B------:R-:W-:Y:S02]  /*5080*/  LOP3.LUT R134, R202, 0xffff, RZ, 0xc0, !PT ;  /* 0x0000ffffca867812 */ /* 0x000fe400078ec0ff */
[----:B------:R-:W-:Y:S02]  /*5090*/  LOP3.LUT R247, R247, 0xffff, RZ, 0xc0, !PT ;  /* 0x0000fffff7f77812 */ /* 0x000fe400078ec0ff */
[----:B------:R-:W-:-:S02]  /*50a0*/  LOP3.LUT R162, R190, 0xffff, RZ, 0xc0, !PT ;  /* 0x0000ffffbea27812 */ /* 0x000fc400078ec0ff */
[----:B------:R-:W-:Y:S02]  /*50b0*/  LOP3.LUT R243, R232, 0xffff, RZ, 0xc0, !PT ;  /* 0x0000ffffe8f37812 */ /* 0x000fe400078ec0ff */
[----:B------:R-:W-:Y:S02]  /*50c0*/  PRMT R140, R140, 0x3340, R141 ;  /* 0x000033408c8c7816 */ /* 0x000fe4000000008d */
[----:B------:R-:W-:Y:S02]  /*50d0*/  PRMT R141, R146, 0x3340, R143 ;  /* 0x00003340928d7816 */ /* 0x000fe4000000008f */
[----:B------:R-:W-:Y:S02]  /*50e0*/  PRMT R133, R133, 0x3340, R144 ;  /* 0x0000334085857816 */ /* 0x000fe40000000090 */
[----:B------:R-:W-:Y:S02]  /*50f0*/  LOP3.LUT R146, R164, 0xffff, RZ, 0xc0, !PT ;  /* 0x0000ffffa4927812 */ /* 0x000fe400078ec0ff */
[----:B------:R-:W-:-:S02]  /*5100*/  LOP3.LUT R239, R239, 0xffff, RZ, 0xc0, !PT ;  /* 0x0000ffffefef7812 */ /* 0x000fc400078ec0ff */
[----:B------:R-:W-:Y:S02]  /*5110*/  PRMT R134, R134, 0x3340, R247 ;  /* 0x0000334086867816 */ /* 0x000fe400000000f7 */
[----:B------:R-:W-:Y:S02]  /*5120*/  LOP3.LUT R144, R196, 0xffff, RZ, 0xc0, !PT ;  /* 0x0000ffffc4907812 */ /* 0x000fe400078ec0ff */
[----:B------:R-:W-:Y:S02]  /*5130*/  LOP3.LUT R241, R241, 0xffff, RZ, 0xc0, !PT ;  /* 0x0000fffff1f17812 */ /* 0x000fe400078ec0ff */
[----:B------:R-:W-:Y:S02]  /*5140*/  PRMT R162, R162, 0x3340, R243 ;  /* 0x00003340a2a27816 */ /* 0x000fe400000000f3 */
[----:B------:R-:W-:Y:S02]  /*5150*/  LOP3.LUT R158, R158, 0xffff, RZ, 0xc0, !PT ;  /* 0x0000ffff9e9e7812 */ /* 0x000fe400078ec0ff */
[----:B------:R-:W-:-:S02]  /*5160*/  LOP3.LUT R243, R228, 0xffff, RZ, 0xc0, !PT ;  /* 0x0000ffffe4f37812 */ /* 0x000fc400078ec0ff */
[----:B------:R-:W-:Y:S02]  /*5170*/  LOP3.LUT R186, R186, 0xffff, RZ, 0xc0, !PT ;  /* 0x0000ffffbaba7812 */ /* 0x000fe400078ec0ff */
[----:B------:R-:W-:Y:S02]  /*5180*/  LOP3.LUT R247, R224, 0xffff, RZ, 0xc0, !PT ;  /* 0x0000ffffe0f77812 */ /* 0x000fe400078ec0ff */
[----:B------:R-:W-:Y:S02]  /*5190*/  LOP3.LUT R142, R182, 0xffff, RZ, 0xc0, !PT ;  /* 0x0000ffffb68e7812 */ /* 0x000fe400078ec0ff */
[----:B------:R-:W-:Y:S02]  /*51a0*/  LOP3.LUT R145, R145, 0xffff, RZ, 0xc0, !PT ;  /* 0x0000ffff91917812 */ /* 0x000fe400078ec0ff */
[----:B------:R-:W-:Y:S02]  /*51b0*/  PRMT R146, R146, 0x3340, R239 ;  /* 0x0000334092927816 */ /* 0x000fe400000000ef */
[----:B------:R-:W-:-:S02]  /*51c0*/  PRMT R144, R144, 0x3340, R241 ;  /* 0x0000334090907816 */ /* 0x000fc400000000f1 */
[----:B------:R-:W-:Y:S02]  /*51d0*/  LOP3.LUT R154, R154, 0xffff, RZ, 0xc0, !PT ;  /* 0x0000ffff9a9a7812 */ /* 0x000fe400078ec0ff */
[----:B------:R-:W-:Y:S02]  /*51e0*/  LOP3.LUT R239, R236, 0xffff, RZ, 0xc0, !PT ;  /* 0x0000ffffecef7812 */ /* 0x000fe400078ec0ff */
[----:B------:R-:W-:Y:S02]  /*51f0*/  LOP3.LUT R164, R156, 0xffff, RZ, 0xc0, !PT ;  /* 0x0000ffff9ca47812 */ /* 0x000fe400078ec0ff */
[----:B------:R-:W-:Y:S02]  /*5200*/  LOP3.LUT R136, R200, 0xffff, RZ, 0xc0, !PT ;  /* 0x0000ffffc8887812 */ /* 0x000fe400078ec0ff */
[----:B------:R-:W-:Y:S02]  /*5210*/  LOP3.LUT R245, R245, 0xffff, RZ, 0xc0, !PT ;  /* 0x0000fffff5f57812 */ /* 0x000fe400078ec0ff */
[----:B------:R-:W-:-:S02]  /*5220*/  LOP3.LUT R168, R168, 0xffff, RZ, 0xc0, !PT ;  /* 0x0000ffffa8a87812 */ /* 0x000fc400078ec0ff */
[----:B------:R-:W-:Y:S02]  /*5230*/  LOP3.LUT R241, R234, 0xffff, RZ, 0xc0, !PT ;  /* 0x0000ffffeaf17812 */ /* 0x000fe400078ec0ff */
[----:B------:R-:W-:Y:S02]  /*5240*/  PRMT R156, R158, 0x3340, R243 ;  /* 0x000033409e9c7816 */ /* 0x000fe400000000f3 */
[----:B------:R-:W-:Y:S02]  /*5250*/  PRMT R186, R186, 0x3340, R247 ;  /* 0x00003340baba7816 */ /* 0x000fe400000000f7 */
[----:B------:R-:W-:Y:S02]  /*5260*/  LOP3.LUT R180, R180, 0xffff, RZ, 0xc0, !PT ;  /* 0x0000ffffb4b47812 */ /* 0x000fe400078ec0ff */
[----:B------:R-:W-:Y:S02]  /*5270*/  LOP3.LUT R251, R216, 0xffff, RZ, 0xc0, !PT ;  /* 0x0000ffffd8fb7812 */ /* 0x000fe400078ec0ff */
[----:B------:R-:W-:-:S02]  /*5280*/  LOP3.LUT R170, R170, 0xffff, RZ, 0xc0, !PT ;  /* 0x0000ffffaaaa7812 */ /* 0x000fc400078ec0ff */
[----:B------:R-:W-:Y:S02]  /*5290*/  LOP3.LUT R247, R220, 0xffff, RZ, 0xc0, !PT ;  /* 0x0000ffffdcf77812 */ /* 0x000fe400078ec0ff */
[----:B--2---:R-:W-:Y:S02]  /*52a0*/  LOP3.LUT R158, R147, 0xffff, RZ, 0xc0, !PT ;  /* 0x0000ffff939e7812 */ /* 0x004fe400078ec0ff */
[----:B------:R-:W-:Y:S02]  /*52b0*/  PRMT R142, R142, 0x3340, R145 ;  /* 0x000033408e8e7816 */ /* 0x000fe40000000091 */
[----:B------:R-:W-:Y:S02]  /*52c0*/  LOP3.LUT R143, R172, 0xffff, RZ, 0xc0, !PT ;  /* 0x0000ffffac8f7812 */ /* 0x000fe400078ec0ff */
[----:B------:R-:W-:Y:S02]  /*52d0*/  LOP3.LUT R248, R248, 0xffff, RZ, 0xc0, !PT ;  /* 0x0000fffff8f87812 */ /* 0x000fe400078ec0ff */
[----:B------:R-:W-:-:S02]  /*52e0*/  LOP3.LUT R135, R174, 0xffff, RZ, 0xc0, !PT ;  /* 0x0000ffffae877812 */ /* 0x000fc400078ec0ff */
[----:B------:R-:W-:Y:S02]  /*52f0*/  LOP3.LUT R246, R246, 0xffff, RZ, 0xc0, !PT ;  /* 0x0000fffff6f67812 */ /* 0x000fe400078ec0ff */
[----:B------:R-:W-:Y:S02]  /*5300*/  LOP3.LUT R178, R178, 0xffff, RZ, 0xc0, !PT ;  /* 0x0000ffffb2b27812 */ /* 0x000fe400078ec0ff */
[----:B------:R-:W-:Y:S02]  /*5310*/  LOP3.LUT R147, R176, 0xffff, RZ, 0xc0, !PT ;  /* 0x0000ffffb0937812 */ /* 0x000fe400078ec0ff */
[----:B------:R-:W-:Y:S02]  /*5320*/  LOP3.LUT R244, R244, 0xffff, RZ, 0xc0, !PT ;  /* 0x0000fffff4f47812 */ /* 0x000fe400078ec0ff */
[----:B------:R-:W-:Y:S02]  /*5330*/  LOP3.LUT R139, R198, 0xffff, RZ, 0xc0, !PT ;  /* 0x0000ffffc68b7812 */ /* 0x000fe400078ec0ff */
[----:B------:R-:W-:-:S02]  /*5340*/  LOP3.LUT R242, R242, 0xffff, RZ, 0xc0, !PT ;  /* 0x0000fffff2f27812 */ /* 0x000fc400078ec0ff */
[----:B------:R-:W-:Y:S02]  /*5350*/  LOP3.LUT R145, R166, 0xffff, RZ, 0xc0, !PT ;  /* 0x0000ffffa6917812 */ /* 0x000fe400078ec0ff */
[----:B------:R-:W-:Y:S02]  /*5360*/  LOP3.LUT R240, R240, 0xffff, RZ, 0xc0, !PT ;  /* 0x0000fffff0f07812 */ /* 0x000fe400078ec0ff */
[----:B------:R-:W-:Y:S02]  /*5370*/  PRMT R154, R154, 0x3340, R239 ;  /* 0x000033409a9a7816 */ /* 0x000fe400000000ef */
[----:B------:R-:W-:Y:S02]  /*5380*/  PRMT R136, R136, 0x3340, R245 ;  /* 0x0000334088887816 */ /* 0x000fe400000000f5 */
[----:B------:R-:W-:Y:S02]  /*5390*/  PRMT R239, R168, 0x3340, R241 ;  /* 0x00003340a8ef7816 */ /* 0x000fe400000000f1 */
[----:B------:R-:W-:-:S02]  /*53a0*/  PRMT R180, R180, 0x3340, R251 ;  /* 0x00003340b4b47816 */ /* 0x000fc400000000fb */
[----:B------:R-:W-:Y:S02]  /*53b0*/  LOP3.LUT R192, R192, 0xffff, RZ, 0xc0, !PT ;  /* 0x0000ffffc0c07812 */ /* 0x000fe400078ec0ff */
[----:B------:R-:W-:Y:S02]  /*53c0*/  LOP3.LUT R237, R237, 0xffff, RZ, 0xc0, !PT ;  /* 0x0000ffffeded7812 */ /* 0x000fe400078ec0ff */
[----:B------:R-:W-:Y:S02]  /*53d0*/  LOP3.LUT R188, R188, 0xffff, RZ, 0xc0, !PT ;  /* 0x0000ffffbcbc7812 */ /* 0x000fe400078ec0ff */
[----:B------:R-:W-:Y:S02]  /*53e0*/  LOP3.LUT R241, R230, 0xffff, RZ, 0xc0, !PT ;  /* 0x0000ffffe6f17812 */ /* 0x000fe400078ec0ff */
[----:B------:R-:W-:Y:S02]  /*53f0*/  LOP3.LUT R245, R226, 0xffff, RZ, 0xc0, !PT ;  /* 0x0000ffffe2f57812 */ /* 0x000fe400078ec0ff */
[----:B------:R-:W-:-:S02]  /*5400*/  PRMT R170, R170, 0x3340, R247 ;  /* 0x00003340aaaa7816 */ /* 0x000fc400000000f7 */
[----:B------:R-:W-:Y:S02]  /*5410*/  LOP3.LUT R150, R150, 0xffff, RZ, 0xc0, !PT ;  /* 0x0000ffff96967812 */ /* 0x000fe400078ec0ff */
[----:B------:R-:W-:Y:S02]  /*5420*/  LOP3.LUT R251, R212, 0xffff, RZ, 0xc0, !PT ;  /* 0x0000ffffd4fb7812 */ /* 0x000fe400078ec0ff */
[----:B------:R-:W-:Y:S02]  /*5430*/  PRMT R143, R143, 0x3340, R248 ;  /* 0x000033408f8f7816 */ /* 0x000fe400000000f8 */
[----:B------:R-:W-:Y:S02]  /*5440*/  PRMT R135, R135, 0x3340, R246 ;  /* 0x0000334087877816 */ /* 0x000fe400000000f6 */
[----:B------:R-:W-:Y:S02]  /*5450*/  LOP3.LUT R184, R184, 0xffff, RZ, 0xc0, !PT ;  /* 0x0000ffffb8b87812 */ /* 0x000fe400078ec0ff */
[----:B------:R-:W-:-:S02]  /*5460*/  LOP3.LUT R243, R222, 0xffff, RZ, 0xc0, !PT ;  /* 0x0000ffffdef37812 */ /* 0x000fc400078ec0ff */
[----:B------:R-:W-:Y:S02]  /*5470*/  LOP3.LUT R160, R160, 0xffff, RZ, 0xc0, !PT ;  /* 0x0000ffffa0a07812 */ /* 0x000fe400078ec0ff */
[----:B------:R-:W-:Y:S02]  /*5480*/  LOP3.LUT R249, R218, 0xffff, RZ, 0xc0, !PT ;  /* 0x0000ffffdaf97812 */ /* 0x000fe400078ec0ff */
[----:B------:R-:W-:Y:S02]  /*5490*/  LOP3.LUT R208, R208, 0xffff, RZ, 0xc0, !PT ;  /* 0x0000ffffd0d07812 */ /* 0x000fe400078ec0ff */
[----:B------:R-:W-:Y:S02]  /*54a0*/  LOP3.LUT R247, R214, 0xffff, RZ, 0xc0, !PT ;  /* 0x0000ffffd6f77812 */ /* 0x000fe400078ec0ff */
[----:B------:R-:W-:Y:S02]  /*54b0*/  LOP3.LUT R210, R210, 0xffff, RZ, 0xc0, !PT ;  /* 0x0000ffffd2d27812 */ /* 0x000fe400078ec0ff */
[----:B------:R-:W-:-:S02]  /*54c0*/  PRMT R147, R178, 0x3340, R147 ;  /* 0x00003340b2937816 */ /* 0x000fc40000000093 */
[----:B------:R-:W-:Y:S02]  /*54d0*/  PRMT R137, R137, 0x3340, R244 ;  /* 0x0000334089897816 */ /* 0x000fe400000000f4 */
[----:B------:R-:W-:Y:S02]  /*54e0*/  PRMT R139, R139, 0x3340, R242 ;  /* 0x000033408b8b7816 */ /* 0x000fe400000000f2 */
[----:B------:R-:W-:Y:S02]  /*54f0*/  PRMT R145, R145, 0x3340, R240 ;  /* 0x0000334091917816 */ /* 0x000fe400000000f0 */
[----:B------:R-:W-:Y:S02]  /*5500*/  PRMT R237, R192, 0x3340, R237 ;  /* 0x00003340c0ed7816 */ /* 0x000fe400000000ed */
[----:B------:R-:W-:Y:S02]  /*5510*/  PRMT R241, R188, 0x3340, R241 ;  /* 0x00003340bcf17816 */ /* 0x000fe400000000f1 */
        /* <DEDUP_REMOVED lines=17> */
[----:B------:R-:W-:Y:S01]  /*5630*/  PRMT R139, R156, 0x5410, R245 ;  /* 0x000054109c8b7816 */ /* 0x000fe200000000f5 */
[----:B------:R-:W-:Y:S01]  /*5640*/  STS.128 [R12+UR12], R140 ;  /* 0x0000008c0c007988 */ /* 0x000fe20008000c0c */
[----:B------:R-:W-:-:S02]  /*5650*/  PRMT R144, R186, 0x5410, R243 ;  /* 0x00005410ba907816 */ /* 0x000fc400000000f3 */
[----:B------:R-:W-:Y:S02]  /*5660*/  PRMT R145, R170, 0x5410, R249 ;  /* 0x00005410aa917816 */ /* 0x000fe400000000f9 */
[----:B------:R-:W-:Y:S02]  /*5670*/  PRMT R146, R180, 0x5410, R247 ;  /* 0x00005410b4927816 */ /* 0x000fe400000000f7 */
[----:B------:R-:W-:Y:S01]  /*5680*/  PRMT R147, R150, 0x5410, R251 ;  /* 0x0000541096937816 */ /* 0x000fe200000000fb */
[----:B------:R0:W-:Y:S01]  /*5690*/  STS.128 [R9+UR12], R132 ;  /* 0x0000008409007988 */ /* 0x0001e20008000c0c */
[----:B------:R-:W-:-:S03]  /*56a0*/  LOP3.LUT R237, R2, 0x10, RZ, 0x3c, !PT ;  /* 0x0000001002ed7812 */ /* 0x000fc600078e3cff */
[----:B------:R-:W-:Y:S04]  /*56b0*/  STS.128 [R8+UR12], R136 ;  /* 0x0000008808007988 */ /* 0x000fe80008000c0c */
[----:B------:R-:W-:Y:S04]  /*56c0*/  STS.128 [R7+UR12], R144 ;  /* 0x0000009007007988 */ /* 0x000fe80008000c0c */
[----:B------:R-:W-:Y:S01]  /*56d0*/  STS.U8 [R2+UR12+0x2000], R221 ;  /* 0x002000dd02007988 */ /* 0x000fe2000800000c */
[C---:B0-----:R-:W-:Y:S02]  /*56e0*/  LOP3.LUT R133, R2.reuse, 0x20, RZ, 0x3c, !PT ;  /* 0x0000002002857812 */ /* 0x041fe400078e3cff */
[----:B------:R-:W-:Y:S01]  /*56f0*/  LOP3.LUT R135, R2, 0x30, RZ, 0x3c, !PT ;  /* 0x0000003002877812 */ /* 0x000fe200078e3cff */
[----:B----4-:R-:W-:Y:S04]  /*5700*/  STS.U8 [R2+UR12+0x2200], R223 ;  /* 0x002200df02007988 */ /* 0x010fe8000800000c */
[----:B------:R-:W-:Y:S04]  /*5710*/  STS.U8 [R2+UR12+0x2400], R225 ;  /* 0x002400e102007988 */ /* 0x000fe8000800000c */
[----:B------:R-:W-:Y:S04]  /*5720*/  STS.U8 [R2+UR12+0x2600], R227 ;  /* 0x002600e302007988 */ /* 0x000fe8000800000c */
[----:B-----5:R-:W-:Y:S04]  /*5730*/  STS.U8 [R2+UR12+0x2e00], R229 ;  /* 0x002e00e502007988 */ /* 0x020fe8000800000c */
[----:B------:R-:W-:Y:S04]  /*5740*/  STS.U8 [R2+UR12+0x2a00], R233 ;  /* 0x002a00e902007988 */ /* 0x000fe8000800000c */
[----:B------:R-:W-:Y:S04]  /*5750*/  STS.U8 [R2+UR12+0x2800], R235 ;  /* 0x002800eb02007988 */ /* 0x000fe8000800000c */
[----:B------:R-:W-:Y:S04]  /*5760*/  STS.U8 [R2+UR12+0x2c00], R231 ;  /* 0x002c00e702007988 */ /* 0x000fe8000800000c */
[----:B------:R0:W-:Y:S04]  /*5770*/  STS.U8 [R237+UR12+0x2080], R22 ;  /* 0x00208016ed007988 */ /* 0x0001e8000800000c */
        /* <DEDUP_REMOVED lines=22> */
[----:B------:R1:W-:Y:S01]  /*58e0*/  STS.U8 [R135+UR12+0x2f80], R148 ;  /* 0x002f809487007988 */ /* 0x0003e2000800000c */
[----:B------:R2:W-:Y:S06]  /*58f0*/  MEMBAR.ALL.CTA ;  /* 0x0000000000007992 */ /* 0x0005ec0000008000 */
[----:B--2---:R-:W2:Y:S02]  /*5900*/  FENCE.VIEW.ASYNC.S ;  /* 0x00000000000073c6 */ /* 0x004ea40000000000 */
[----:B--2---:R-:W-:Y:S06]  /*5910*/  BAR.SYNC.DEFER_BLOCKING 0x0 ;  /* 0x0000000000007b1d */ /* 0x004fec0000010000 */
[----:B------:R-:W-:Y:S01]  /*5920*/  UMOV UR4, UR13 ;  /* 0x0000000d00047c82 */ /* 0x000fe20008000000 */
[----:B------:R-:W-:Y:S01]  /*5930*/  UMOV UR5, 0x80000020 ;  /* 0x8000002000057882 */ /* 0x000fe20000000000 */
[----:B------:R-:W-:-:S06]  /*5940*/  WARPGROUP.ARRIVE ;  /* 0x00000000000079c5 */ /* 0x000fcc0000000000 */
[----:B------:R-:W-:Y:S01]  /*5950*/  QGMMA.64x64x32.F32.E4M3.E4M3 R56, gdesc[UR4], R56 ;  /* 0x00e00000043879f3 */ /* 0x000fe20008700838 */
[----:B------:R-:W-:Y:S01]  /*5960*/  UMOV UR18, UR6 ;  /* 0x0000000600127c82 */ /* 0x000fe20008000000 */
[----:B------:R-:W-:Y:S02]  /*5970*/  UMOV UR19, UR7 ;  /* 0x0000000700137c82 */ /* 0x000fe40008000000 */
[----:B------:R-:W-:Y:S04]  /*5980*/  QGMMA.64x64x32.F32.E4M3.E4M3 R56, gdesc[UR8], R56 ;  /* 0x00e00000083879f3 */ /* 0x000fe80008700838 */
[----:B------:R-:W-:Y:S01]  /*5990*/  QGMMA.64x64x32.F32.E4M3.E4M3 R24, gdesc[UR16], R24 ;  /* 0x00e00000101879f3 */ /* 0x000fe20008700818 */
[----:B------:R-:W-:Y:S01]  /*59a0*/  UMOV UR22, UR10 ;  /* 0x0000000a00167c82 */ /* 0x000fe20008000000 */
[----:B------:R-:W-:Y:S01]  /*59b0*/  UMOV UR23, UR11 ;  /* 0x0000000b00177c82 */ /* 0x000fe20008000000 */
[----:B------:R-:W-:-:S02]  /*59c0*/  USHF.R.S32.HI UR4, URZ, 0x1f, UR24 ;  /* 0x0000001f3f047899 */ /* 0x000fc40008011418 */
[----:B------:R-:W-:Y:S01]  /*59d0*/  IADD3 R211, P1, R211, UR24, RZ ;  /* 0x00000018d3d37c10 */ /* 0x000fe2000ff3e0ff */
[----:B0-----:R-:W-:-:S03]  /*59e0*/  IMAD.SHL.U32 R22, R13, 0x40, RZ ;  /* 0x000000400d167824 */ /* 0x001fc600078e00ff */
[----:B------:R-:W-:Y:S02]  /*59f0*/  IADD3.X R187, R187, UR4, RZ, P1, !PT ;  /* 0x00000004bbbb7c10 */ /* 0x000fe40008ffe4ff */
[----:B------:R-:W-:Y:S02]  /*5a00*/  IADD3 R189, P1, R189, UR24, RZ ;  /* 0x00000018bdbd7c10 */ /* 0x000fe4000ff3e0ff */
[----:B------:R-:W-:Y:S02]  /*5a10*/  IADD3 R16, P0, R22, R16, RZ ;  /* 0x0000001016107210 */ /* 0x000fe40007f1e0ff */
[----:B------:R-:W-:Y:S02]  /*5a20*/  IADD3 R11, P5, R11, UR24, RZ ;  /* 0x000000180b0b7c10 */ /* 0x000fe4000ffbe0ff */
[----:B------:R-:W-:Y:S02]  /*5a30*/  IADD3 R205, P4, R205, UR24, RZ ;  /* 0x00000018cdcd7c10 */ /* 0x000fe4000ff9e0ff */
[----:B------:R-:W-:-:S02]  /*5a40*/  IADD3 R207, P3, R207, UR24, RZ ;  /* 0x00000018cfcf7c10 */ /* 0x000fc4000ff7e0ff */
[----:B------:R-:W-:Y:S02]  /*5a50*/  IADD3 R209, P2, R209, UR24, RZ ;  /* 0x00000018d1d17c10 */ /* 0x000fe4000ff5e0ff */
[----:B------:R-:W-:Y:S01]  /*5a60*/  IADD3.X R159, R159, UR4, RZ, P1, !PT ;  /* 0x000000049f9f7c10 */ /* 0x000fe20008ffe4ff */
[----:B------:R-:W-:Y:S01]  /*5a70*/  QGMMA.64x64x32.F32.E4M3.E4M3 R24, gdesc[UR20], R24, gsb0 ;  /* 0x00e00000141879f3 */ /* 0x000fe20008000818 */
[----:B------:R-:W-:Y:S02]  /*5a80*/  IADD3 R161, P1, R161, UR24, RZ ;  /* 0x00000018a1a17c10 */ /* 0x000fe4000ff3e0ff */
[----:B------:R-:W-:Y:S02]  /*5a90*/  LEA.HI.X.SX32 R203, R22, R203, 0x1, P0 ;  /* 0x000000cb16cb7211 */ /* 0x000fe400000f0eff */
[----:B------:R-:W-:Y:S02]  /*5aa0*/  IADD3.X R219, R219, UR4, RZ, P5, !PT ;  /* 0x00000004dbdb7c10 */ /* 0x000fe4000affe4ff */
[----:B------:R-:W-:-:S02]  /*5ab0*/  IADD3.X R199, R199, UR4, RZ, P4, !PT ;  /* 0x00000004c7c77c10 */ /* 0x000fc4000a7fe4ff */
[----:B------:R-:W-:Y:S02]  /*5ac0*/  IADD3.X R195, R195, UR4, RZ, P3, !PT ;  /* 0x00000004c3c37c10 */ /* 0x000fe40009ffe4ff */
[----:B------:R-:W-:Y:S02]  /*5ad0*/  IADD3.X R191, R191, UR4, RZ, P2, !PT ;  /* 0x00000004bfbf7c10 */ /* 0x000fe400097fe4ff */
[----:B------:R-:W-:Y:S02]  /*5ae0*/  IADD3 R213, P0, R213, UR24, RZ ;  /* 0x00000018d5d57c10 */ /* 0x000fe4000ff1e0ff */
[----:B------:R-:W-:Y:S02]  /*5af0*/  IADD3 R215, P6, R215, UR24, RZ ;  /* 0x00000018d7d77c10 */ /* 0x000fe4000ffde0ff */
[----:B------:R-:W-:Y:S02]  /*5b00*/  IADD3 R217, P5, R217, UR24, RZ ;  /* 0x00000018d9d97c10 */ /* 0x000fe4000ffbe0ff */
[----:B------:R-:W-:-:S02]  /*5b10*/  IADD3 R201, P4, R201, UR24, RZ ;  /* 0x00000018c9c97c10 */ /* 0x000fc4000ff9e0ff */
[----:B------:R-:W-:Y:S02]  /*5b20*/  IADD3 R197, P3, R197, UR24, RZ ;  /* 0x00000018c5c57c10 */ /* 0x000fe4000ff7e0ff */
[----:B------:R-:W-:Y:S01]  /*5b30*/  IADD3 R193, P2, R193, UR24, RZ ;  /* 0x00000018c1c17c10 */ /* 0x000fe2000ff5e0ff */
[----:B------:R-:W-:Y:S01]  /*5b40*/  VIADD R20, R20, 0xffffffff ;  /* 0xffffffff14147836 */ /* 0x000fe20000000000 */
[----:B------:R-:W-:Y:S02]  /*5b50*/  IADD3.X R115, R115, UR4, RZ, P1, !PT ;  /* 0x0000000473737c10 */ /* 0x000fe40008ffe4ff */
[----:B------:R-:W-:Y:S02]  /*5b60*/  IADD3 R117, P1, R117, UR24, RZ ;  /* 0x0000001875757c10 */ /* 0x000fe4000ff3e0ff */
[----:B------:R-:W-:Y:S02]  /*5b70*/  IADD3.X R183, R183, UR4, RZ, P0, !PT ;  /* 0x00000004b7b77c10 */ /* 0x000fe400087fe4ff */
[----:B------:R-:W-:-:S02]  /*5b80*/  IADD3.X R179, R179, UR4, RZ, P6, !PT ;  /* 0x00000004b3b37c10 */ /* 0x000fc4000b7fe4ff */
[----:B------:R-:W-:Y:S02]  /*5b90*/  IADD3.X R175, R175, UR4, RZ, P5, !PT ;  /* 0x00000004afaf7c10 */ /* 0x000fe4000affe4ff */
[----:B------:R-:W-:Y:S02]  /*5ba0*/  IADD3.X R171, R171, UR4, RZ, P4, !PT ;  /* 0x00000004abab7c10 */ /* 0x000fe4000a7fe4ff */
[----:B------:R-:W-:Y:S02]  /*5bb0*/  IADD3.X R167, R167, UR4, RZ, P3, !PT ;  /* 0x00000004a7a77c10 */ /* 0x000fe40009ffe4ff */
[----:B------:R-:W-:Y:S02]  /*5bc0*/  IADD3.X R163, R163, UR4, RZ, P2, !PT ;  /* 0x00000004a3a37c10 */ /* 0x000fe400097fe4ff */
[----:B------:R-:W-:Y:S02]  /*5bd0*/  IADD3 R185, P0, R185, UR24, RZ ;  /* 0x00000018b9b97c10 */ /* 0x000fe4000ff1e0ff */
[----:B------:R-:W-:-:S02]  /*5be0*/  IADD3 R181, P6, R181, UR24, RZ ;  /* 0x00000018b5b57c10 */ /* 0x000fc4000ffde0ff */
[----:B------:R-:W-:Y:S02]  /*5bf0*/  IADD3 R177, P5, R177, UR24, RZ ;  /* 0x00000018b1b17c10 */ /* 0x000fe4000ffbe0ff */
[----:B------:R-:W-:Y:S02]  /*5c00*/  IADD3 R173, P4, R173, UR24, RZ ;  /* 0x00000018adad7c10 */ /* 0x000fe4000ff9e0ff */
[----:B------:R-:W-:Y:S02]  /*5c10*/  IADD3 R169, P3, R169, UR24, RZ ;  /* 0x00000018a9a97c10 */ /* 0x000fe4000ff7e0ff */
[----:B------:R-:W-:Y:S02]  /*5c20*/  IADD3 R165, P2, R165, UR24, RZ ;  /* 0x00000018a5a57c10 */ /* 0x000fe4000ff5e0ff */
[----:B------:R-:W-:Y:S02]  /*5c30*/  IADD3.X R89, R89, UR4, RZ, P1, !PT ;  /* 0x0000000459597c10 */ /* 0x000fe40008ffe4ff */
[----:B------:R-:W-:-:S02]  /*5c40*/  ISETP.NE.U32.AND P1, PT, R20, RZ, PT ;  /* 0x000000ff1400720c */ /* 0x000fc40003f25070 */
[----:B------:R-:W-:Y:S02]  /*5c50*/  IADD3.X R155, R155, UR4, RZ, P0, !PT ;  /* 0x000000049b9b7c10 */ /* 0x000fe400087fe4ff */
[----:B------:R-:W-:Y:S02]  /*5c60*/  IADD3.X R151, R151, UR4, RZ, P6, !PT ;  /* 0x0000000497977c10 */ /* 0x000fe4000b7fe4ff */
[----:B------:R-:W-:Y:S02]  /*5c70*/  IADD3.X R131, R131, UR4, RZ, P5, !PT ;  /* 0x0000000483837c10 */ /* 0x000fe4000affe4ff */
[----:B------:R-:W-:Y:S02]  /*5c80*/  IADD3.X R127, R127, UR4, RZ, P4, !PT ;  /* 0x000000047f7f7c10 */ /* 0x000fe4000a7fe4ff */
[----:B------:R-:W-:Y:S02]  /*5c90*/  IADD3.X R123, R123, UR4, RZ, P3, !PT ;  /* 0x000000047b7b7c10 */ /* 0x000fe40009ffe4ff */
[----:B------:R-:W-:-:S02]  /*5ca0*/  IADD3.X R119, R119, UR4, RZ, P2, !PT ;  /* 0x0000000477777c10 */ /* 0x000fc400097fe4ff */
[----:B------:R-:W-:Y:S02]  /*5cb0*/  IADD3 R157, P0, R157, UR24, RZ ;  /* 0x000000189d9d7c10 */ /* 0x000fe4000ff1e0ff */
[----:B------:R-:W-:Y:S02]  /*5cc0*/  IADD3 R153, P6, R153, UR24, RZ ;  /* 0x0000001899997c10 */ /* 0x000fe4000ffde0ff */
[----:B------:R-:W-:Y:S02]  /*5cd0*/  IADD3 R149, P5, R149, UR24, RZ ;  /* 0x0000001895957c10 */ /* 0x000fe4000ffbe0ff */
[----:B------:R-:W-:Y:S02]  /*5ce0*/  IADD3 R129, P4, R129, UR24, RZ ;  /* 0x0000001881817c10 */ /* 0x000fe4000ff9e0ff */
[----:B------:R-:W-:Y:S02]  /*5cf0*/  IADD3 R125, P3, R125, UR24, RZ ;  /* 0x000000187d7d7c10 */ /* 0x000fe4000ff7e0ff */
[----:B------:R-:W-:-:S02]  /*5d00*/  IADD3 R121, P2, R121, UR24, RZ ;  /* 0x0000001879797c10 */ /* 0x000fc4000ff5e0ff */
        /* <DEDUP_REMOVED lines=11> */
[----:B------:R-:W-:Y:S01]  /*5dc0*/  IADD3 R93, P2, R93, UR24, RZ ;  /* 0x000000185d5d7c10 */ /* 0x000fe2000ff5e0ff */
[----:B------:R-:W-:-:S02]  /*5dd0*/  WARPGROUP.DEPBAR.LE gsb0, 0x0 ;  /* 0x00008000000079c5 */ /* 0x000fc40000010000 */
[----:B------:R-:W-:Y:S02]  /*5de0*/  IADD3.X R3, R3, UR4, RZ, P0, !PT ;  /* 0x0000000403037c10 */ /* 0x000fe400087fe4ff */
[----:B------:R-:W-:Y:S02]  /*5df0*/  IADD3.X R23, R23, UR4, RZ, P6, !PT ;  /* 0x0000000417177c10 */ /* 0x000fe4000b7fe4ff */
[----:B------:R-:W-:Y:S02]  /*5e00*/  IADD3.X R21, R21, UR4, RZ, P5, !PT ;  /* 0x0000000415157c10 */ /* 0x000fe4000affe4ff */
[----:B------:R-:W-:Y:S02]  /*5e10*/  IADD3.X R19, R19, UR4, RZ, P4, !PT ;  /* 0x0000000413137c10 */ /* 0x000fe4000a7fe4ff */
[----:B------:R-:W-:Y:S02]  /*5e20*/  IADD3.X R17, R17, UR4, RZ, P3, !PT ;  /* 0x0000000411117c10 */ /* 0x000fe40009ffe4ff */
[----:B------:R-:W-:Y:S01]  /*5e30*/  IADD3.X R15, R15, UR4, RZ, P2, !PT ;  /* 0x000000040f0f7c10 */ /* 0x000fe200097fe4ff */
[----:B------:R-:W-:Y:S01]  /*5e40*/  VIADD R18, R18, 0xffffffc0 ;  /* 0xffffffc012127836 */ /* 0x000fe20000000000 */
[----:B-1----:R-:W-:Y:S06]  /*5e50*/  @P1 BRA `(.L_x_2) ;  /* 0xffffffd000141947 */ /* 0x002fec000383ffff */
.L_x_1:
[----:B------:R-:W-:Y:S01]  /*5e60*/  BAR.SYNC.DEFER_BLOCKING 0x0 ;  /* 0x0000000000007b1d */ /* 0x000fe20000010000 */
[C---:B------:R-:W-:Y:S01]  /*5e70*/  IMAD.SHL.U32 R3, R0.reuse, 0x10, RZ ;  /* 0x0000001000037824 */ /* 0x040fe200078e00ff */
[----:B------:R-:W-:Y:S01]  /*5e80*/  F2FP.SATFINITE.E4M3.F32.PACK_AB_MERGE_C R58, R59, R58, RZ ;  /* 0x0000003a3b3a723e */ /* 0x000fe200048070ff */
[----:B------:R-:W-:Y:S01]  /*5e90*/  IMAD.SHL.U32 R0, R0, 0x40, RZ ;  /* 0x0000004000007824 */ /* 0x000fe200078e00ff */
[----:B------:R-:W-:Y:S01]  /*5ea0*/  F2FP.SATFINITE.E4M3.F32.PACK_AB_MERGE_C R63, R63, R62, RZ ;  /* 0x0000003e3f3f723e */ /* 0x000fe200048070ff */
[----:B------:R-:W-:Y:S01]  /*5eb0*/  VIADD R7, R5, 0x1 ;  /* 0x0000000105077836 */ /* 0x000fe20000000000 */
[----:B------:R-:W-:Y:S01]  /*5ec0*/  LOP3.LUT R3, R3, 0xf0, RZ, 0xc0, !PT ;  /* 0x000000f003037812 */ /* 0x000fe200078ec0ff */
[----:B------:R-:W-:Y:S01]  /*5ed0*/  ULDC.64 UR6, c[0x0][0x228] ;  /* 0x00008a0000067ab9 */ /* 0x000fe20000000a00 */
[----:B------:R-:W-:Y:S01]  /*5ee0*/  LOP3.LUT R0, R0, 0x400, RZ, 0xc0, !PT ;  /* 0x0000040000007812 */ /* 0x000fe200078ec0ff */
[----:B------:R-:W-:Y:S01]  /*5ef0*/  ULDC UR4, c[0x0][0x244] ;  /* 0x0000910000047ab9 */ /* 0x000fe20000000800 */
[----:B------:R-:W-:-:S02]  /*5f00*/  LOP3.LUT R6, R6, 0x300, RZ, 0xc0, !PT ;  /* 0x0000030006067812 */ /* 0x000fc400078ec0ff */
[----:B------:R-:W-:Y:S01]  /*5f10*/  IADD3 R3, R0, UR12, R3 ;  /* 0x0000000c00037c10 */ /* 0x000fe2000fffe003 */
[----:B------:R-:W-:Y:S01]  /*5f20*/  VIADD R0, R5, 0x4 ;  /* 0x0000000405007836 */ /* 0x000fe20000000000 */
[----:B------:R-:W-:Y:S02]  /*5f30*/  F2FP.SATFINITE.E4M3.F32.PACK_AB_MERGE_C R56, R57, R56, RZ ;  /* 0x000000383938723e */ /* 0x000fe400048070ff */
[----:B------:R-:W-:Y:S02]  /*5f40*/  F2FP.SATFINITE.E4M3.F32.PACK_AB_MERGE_C R61, R61, R60, RZ ;  /* 0x0000003c3d3d723e */ /* 0x000fe400048070ff */
[----:B------:R-:W-:Y:S01]  /*5f50*/  F2FP.SATFINITE.E4M3.F32.PACK_AB_MERGE_C R24, R25, R24, RZ ;  /* 0x000000181918723e */ /* 0x000fe200048070ff */
[----:B------:R-:W-:Y:S01]  /*5f60*/  IMAD.IADD R25, R6, 0x1, R3 ;  /* 0x0000000106197824 */ /* 0x000fe200078e0203 */
[----:B------:R-:W-:Y:S01]  /*5f70*/  F2FP.SATFINITE.E4M3.F32.PACK_AB_MERGE_C R26, R27, R26, RZ ;  /* 0x0000001a1b1a723e */ /* 0x000fe200048070ff */
[----:B------:R-:W-:Y:S01]  /*5f80*/  VIADD R6, R5, 0x2 ;  /* 0x0000000205067836 */ /* 0x000fe20000000000 */
[----:B------:R-:W-:-:S02]  /*5f90*/  F2FP.SATFINITE.E4M3.F32.PACK_AB_MERGE_C R29, R29, R28, RZ ;  /* 0x0000001c1d1d723e */ /* 0x000fc400048070ff */
[----:B------:R-:W-:Y:S02]  /*5fa0*/  F2FP.SATFINITE.E4M3.F32.PACK_AB_MERGE_C R31, R31, R30, RZ ;  /* 0x0000001e1f1f723e */ /* 0x000fe400048070ff */
[----:B------:R-:W-:Y:S02]  /*5fb0*/  PRMT R57, R58, 0x5410, R63 ;  /* 0x000054103a397816 */ /* 0x000fe4000000003f */
[----:B------:R-:W-:Y:S02]  /*5fc0*/  PRMT R56, R56, 0x5410, R61 ;  /* 0x0000541038387816 */ /* 0x000fe4000000003d */
[----:B------:R-:W-:Y:S02]  /*5fd0*/  PRMT R58, R24, 0x5410, R29 ;  /* 0x00005410183a7816 */ /* 0x000fe4000000001d */
[----:B------:R-:W-:Y:S02]  /*5fe0*/  PRMT R59, R26, 0x5410, R31 ;  /* 0x000054101a3b7816 */ /* 0x000fe4000000001f */
[----:B------:R-:W-:Y:S01]  /*5ff0*/  LEA R3, R2, UR12, 0x4 ;  /* 0x0000000c02037c11 */ /* 0x000fe2000f8e20ff */
[----:B------:R-:W-:Y:S01]  /*6000*/  VIADD R2, R5, 0x3 ;  /* 0x0000000305027836 */ /* 0x000fe20000000000 */
[----:B------:R-:W-:Y:S01]  /*6010*/  F2FP.SATFINITE.E4M3.F32.PACK_AB_MERGE_C R66, R67, R66, RZ ;  /* 0x000000424342723e */ /* 0x000fe200048070ff */
[----:B------:R-:W-:Y:S01]  /*6020*/  STSM.16.M88.4 [R25], R56 ;  /* 0x0000003819007844 */ /* 0x000fe20000000200 */
[----:B------:R-:W-:-:S02]  /*6030*/  F2FP.SATFINITE.E4M3.F32.PACK_AB_MERGE_C R71, R71, R70, RZ ;  /* 0x000000464747723e */ /* 0x000fc400048070ff */
[----:B------:R-:W-:Y:S01]  /*6040*/  F2FP.SATFINITE.E4M3.F32.PACK_AB_MERGE_C R64, R65, R64, RZ ;  /* 0x000000404140723e */ /* 0x000fe200048070ff */
[----:B------:R-:W-:Y:S01]  /*6050*/  BAR.SYNC.DEFER_BLOCKING 0x0 ;  /* 0x0000000000007b1d */ /* 0x000fe20000010000 */
[----:B------:R-:W-:Y:S02]  /*6060*/  F2FP.SATFINITE.E4M3.F32.PACK_AB_MERGE_C R69, R69, R68, RZ ;  /* 0x000000444545723e */ /* 0x000fe400048070ff */
[----:B------:R-:W-:Y:S02]  /*6070*/  F2FP.SATFINITE.E4M3.F32.PACK_AB_MERGE_C R32, R33, R32, RZ ;  /* 0x000000202120723e */ /* 0x000fe400048070ff */
[----:B------:R-:W-:Y:S02]  /*6080*/  F2FP.SATFINITE.E4M3.F32.PACK_AB_MERGE_C R34, R35, R34, RZ ;  /* 0x000000222322723e */ /* 0x000fe400048070ff */
[----:B------:R-:W-:Y:S02]  /*6090*/  F2FP.SATFINITE.E4M3.F32.PACK_AB_MERGE_C R37, R37, R36, RZ ;  /* 0x000000242525723e */ /* 0x000fe400048070ff */
[----:B------:R-:W-:-:S02]  /*60a0*/  F2FP.SATFINITE.E4M3.F32.PACK_AB_MERGE_C R39, R39, R38, RZ ;  /* 0x000000262727723e */ /* 0x000fc400048070ff */
[----:B------:R-:W-:Y:S02]  /*60b0*/  PRMT R65, R66, 0x5410, R71 ;  /* 0x0000541042417816 */ /* 0x000fe40000000047 */
[----:B------:R-:W-:Y:S02]  /*60c0*/  PRMT R64, R64, 0x5410, R69 ;  /* 0x0000541040407816 */ /* 0x000fe40000000045 */
[----:B------:R-:W-:Y:S02]  /*60d0*/  PRMT R66, R32, 0x5410, R37 ;  /* 0x0000541020427816 */ /* 0x000fe40000000025 */
[----:B------:R-:W-:Y:S02]  /*60e0*/  PRMT R67, R34, 0x5410, R39 ;  /* 0x0000541022437816 */ /* 0x000fe40000000027 */
[----:B------:R-:W-:Y:S02]  /*60f0*/  F2FP.SATFINITE.E4M3.F32.PACK_AB_MERGE_C R74, R75, R74, RZ ;  /* 0x0000004a4b4a723e */ /* 0x000fe400048070ff */
[----:B------:R-:W-:-:S02]  /*6100*/  F2FP.SATFINITE.E4M3.F32.PACK_AB_MERGE_C R79, R79, R78, RZ ;  /* 0x0000004e4f4f723e */ /* 0x000fc400048070ff */
[----:B------:R-:W-:Y:S01]  /*6110*/  F2FP.SATFINITE.E4M3.F32.PACK_AB_MERGE_C R72, R73, R72, RZ ;  /* 0x000000484948723e */ /* 0x000fe200048070ff */
[----:B------:R-:W0:Y:S01]  /*6120*/  LDS.128 R16, [R3] ;  /* 0x0000000003107984 */ /* 0x000e220000000c00 */
[----:B------:R-:W-:Y:S02]  /*6130*/  F2FP.SATFINITE.E4M3.F32.PACK_AB_MERGE_C R77, R77, R76, RZ ;  /* 0x0000004c4d4d723e */ /* 0x000fe400048070ff */
[----:B------:R-:W-:Y:S01]  /*6140*/  F2FP.SATFINITE.E4M3.F32.PACK_AB_MERGE_C R40, R41, R40, RZ ;  /* 0x000000282928723e */ /* 0x000fe200048070ff */
[----:B------:R-:W-:Y:S01]  /*6150*/  BAR.SYNC.DEFER_BLOCKING 0x0 ;  /* 0x0000000000007b1d */ /* 0x000fe20000010000 */
        /* <DEDUP_REMOVED lines=9> */
[----:B------:R-:W-:Y:S02]  /*61f0*/  F2FP.SATFINITE.E4M3.F32.PACK_AB_MERGE_C R80, R81, R80, RZ ;  /* 0x000000505150723e */ /* 0x000fe400048070ff */
[----:B------:R-:W-:Y:S02]  /*6200*/  F2FP.SATFINITE.E4M3.F32.PACK_AB_MERGE_C R85, R85, R84, RZ ;  /* 0x000000545555723e */ /* 0x000fe400048070ff */
[----:B------:R-:W-:Y:S01]  /*6210*/  F2FP.SATFINITE.E4M3.F32.PACK_AB_MERGE_C R48, R49, R48, RZ ;  /* 0x000000303130723e */ /* 0x000fe200048070ff */
[----:B------:R-:W-:Y:S01]  /*6220*/  STSM.16.M88.4 [R25], R64 ;  /* 0x0000004019007844 */ /* 0x000fe20000000200 */
[----:B------:R-:W-:Y:S02]  /*6230*/  F2FP.SATFINITE.E4M3.F32.PACK_AB_MERGE_C R50, R51, R50, RZ ;  /* 0x000000323332723e */ /* 0x000fe400048070ff */
[----:B------:R-:W-:Y:S01]  /*6240*/  F2FP.SATFINITE.E4M3.F32.PACK_AB_MERGE_C R53, R53, R52, RZ ;  /* 0x000000343535723e */ /* 0x000fe200048070ff */
[----:B------:R-:W-:Y:S01]  /*6250*/  BAR.SYNC.DEFER_BLOCKING 0x0 ;  /* 0x0000000000007b1d */ /* 0x000fe20000010000 */
[----:B------:R-:W-:-:S02]  /*6260*/  F2FP.SATFINITE.E4M3.F32.PACK_AB_MERGE_C R55, R55, R54, RZ ;  /* 0x000000363737723e */ /* 0x000fc400048070ff */
[----:B------:R-:W-:Y:S02]  /*6270*/  PRMT R81, R82, 0x5410, R87 ;  /* 0x0000541052517816 */ /* 0x000fe40000000057 */
[----:B------:R-:W-:Y:S02]  /*6280*/  PRMT R80, R80, 0x5410, R85 ;  /* 0x0000541050507816 */ /* 0x000fe40000000055 */
[----:B------:R-:W-:Y:S02]  /*6290*/  PRMT R82, R48, 0x5410, R53 ;  /* 0x0000541030527816 */ /* 0x000fe40000000035 */
[----:B------:R-:W-:Y:S02]  /*62a0*/  PRMT R83, R50, 0x5410, R55 ;  /* 0x0000541032537816 */ /* 0x000fe40000000037 */
[----:B------:R-:W-:Y:S01]  /*62b0*/  ISETP.GE.AND P0, PT, R4, UR6, PT ;  /* 0x0000000604007c0c */ /* 0x000fe2000bf06270 */
[----:B------:R-:W-:Y:S01]  /*62c0*/  ULDC UR6, c[0x0][0x248] ;  /* 0x0000920000067ab9 */ /* 0x000fe20000000800 */
[----:B0-----:R-:W-:-:S02]  /*62d0*/  PRMT R27, R16, 0x7770, RZ ;  /* 0x00007770101b7816 */ /* 0x001fc400000000ff */
[----:B------:R-:W-:Y:S01]  /*62e0*/  ISETP.LT.AND P4, PT, R0, UR7, !P0 ;  /* 0x0000000700007c0c */ /* 0x000fe2000c781270 */
[----:B------:R-:W-:Y:S01]  /*62f0*/  IMAD R0, R4, UR4, RZ ;  /* 0x0000000404007c24 */ /* 0x000fe2000f8e02ff */
[----:B------:R-:W-:Y:S01]  /*6300*/  ISETP.LT.AND P2, PT, R7, UR7, !P0 ;  /* 0x0000000707007c0c */ /* 0x000fe2000c741270 */
[----:B------:R-:W-:Y:S01]  /*6310*/  ULDC.64 UR4, c[0x0][0x220] ;  /* 0x0000880000047ab9 */ /* 0x000fe20000000a00 */
[----:B------:R-:W-:Y:S01]  /*6320*/  ISETP.LT.AND P5, PT, R2, UR7, !P0 ;  /* 0x0000000702007c0c */ /* 0x000fe2000c7a1270 */
[C---:B------:R-:W-:Y:S01]  /*6330*/  IMAD R7, R5.reuse, UR6, RZ ;  /* 0x0000000605077c24 */ /* 0x040fe2000f8e02ff */
[----:B------:R-:W-:Y:S01]  /*6340*/  IADD3 R2, P3, R0, UR4, RZ ;  /* 0x0000000400027c10 */ /* 0x000fe2000ff7e0ff */
[----:B------:R-:W-:Y:S01]  /*6350*/  VIADD R4, R5, 0x5 ;  /* 0x0000000505047836 */ /* 0x000fe20000000000 */
[----:B------:R-:W-:Y:S01]  /*6360*/  ISETP.LT.AND P1, PT, R6, UR7, !P0 ;  /* 0x0000000706007c0c */ /* 0x000fe2000c721270 */
[----:B------:R-:W0:Y:S01]  /*6370*/  LDS.128 R12, [R3] ;  /* 0x00000000030c7984 */ /* 0x000e220000000c00 */
[----:B------:R-:W-:Y:S01]  /*6380*/  LEA.HI.X.SX32 R0, R0, UR5, 0x1, P3 ;  /* 0x0000000500007c11 */ /* 0x000fe200098f0eff */
[C---:B------:R-:W-:Y:S01]  /*6390*/  VIADD R21, R7.reuse, UR6 ;  /* 0x0000000607157c36 */ /* 0x040fe20008000000 */
[----:B------:R-:W-:Y:S01]  /*63a0*/  BAR.SYNC.DEFER_BLOCKING 0x0 ;  /* 0x0000000000007b1d */ /* 0x000fe20000010000 */
[----:B------:R-:W-:-:S02]  /*63b0*/  IADD3 R6, P6, R7, R2, RZ ;  /* 0x0000000207067210 */ /* 0x000fc40007fde0ff */
[----:B------:R-:W-:Y:S01]  /*63c0*/  VIADD R23, R21, UR6 ;  /* 0x0000000615177c36 */ /* 0x000fe20008000000 */
[----:B------:R-:W-:Y:S02]  /*63d0*/  ISETP.LT.AND P3, PT, R5, UR7, !P0 ;  /* 0x0000000705007c0c */ /* 0x000fe4000c761270 */
[----:B------:R-:W-:Y:S02]  /*63e0*/  LEA.HI.X.SX32 R7, R7, R0, 0x1, P6 ;  /* 0x0000000007077211 */ /* 0x000fe400030f0eff */
[C---:B------:R-:W-:Y:S02]  /*63f0*/  IADD3 R20, P6, R21.reuse, R2, RZ ;  /* 0x0000000215147210 */ /* 0x040fe40007fde0ff */
[----:B------:R-:W-:Y:S02]  /*6400*/  PRMT R29, R16, 0x7771, RZ ;  /* 0x00007771101d7816 */ /* 0x000fe400000000ff */
[----:B------:R-:W-:Y:S02]  /*6410*/  LEA.HI.X.SX32 R21, R21, R0, 0x1, P6 ;  /* 0x0000000015157211 */ /* 0x000fe400030f0eff */
[----:B------:R-:W-:-:S02]  /*6420*/  IADD3 R22, P6, R23, R2, RZ ;  /* 0x0000000217167210 */ /* 0x000fc40007fde0ff */
[C---:B------:R-:W-:Y:S02]  /*6430*/  PRMT R33, R17.reuse, 0x7770, RZ ;  /* 0x0000777011217816 */ /* 0x040fe400000000ff */
[----:B------:R-:W-:Y:S02]  /*6440*/  PRMT R31, R17, 0x7771, RZ ;  /* 0x00007771111f7816 */ /* 0x000fe400000000ff */
[----:B------:R-:W-:Y:S01]  /*6450*/  PRMT R35, R18, 0x7771, RZ ;  /* 0x0000777112237816 */ /* 0x000fe200000000ff */
[----:B------:R-:W-:Y:S01]  /*6460*/  STSM.16.M88.4 [R25], R72 ;  /* 0x0000004819007844 */ /* 0x000fe20000000200 */
[----:B------:R-:W-:Y:S06]  /*6470*/  BAR.SYNC.DEFER_BLOCKING 0x0 ;  /* 0x0000000000007b1d */ /* 0x000fec0000010000 */
[----:B------:R-:W1:Y:S02]  /*6480*/  LDS.128 R8, [R3] ;  /* 0x0000000003087984 */ /* 0x000e640000000c00 */
[----:B------:R-:W-:Y:S06]  /*6490*/  BAR.SYNC.DEFER_BLOCKING 0x0 ;  /* 0x0000000000007b1d */ /* 0x000fec0000010000 */
[----:B------:R2:W-:Y:S02]  /*64a0*/  STSM.16.M88.4 [R25], R80 ;  /* 0x0000005019007844 */ /* 0x0005e40000000200 */
[----:B------:R-:W-:Y:S01]  /*64b0*/  BAR.SYNC.DEFER_BLOCKING 0x0 ;  /* 0x0000000000007b1d */ /* 0x000fe20000010000 */
[C---:B--2---:R-:W-:Y:S01]  /*64c0*/  VIADD R25, R23.reuse, UR6 ;  /* 0x0000000617197c36 */ /* 0x044fe20008000000 */
[----:B------:R-:W-:-:S04]  /*64d0*/  LEA.HI.X.SX32 R23, R23, R0, 0x1, P6 ;  /* 0x0000000017177211 */ /* 0x000fc800030f0eff */
[----:B------:R2:W-:Y:S01]  /*64e0*/  @P3 STG.E.U8 desc[UR14][R6.64], R27 ;  /* 0x0000001b06003986 */ /* 0x0005e2000c10110e */
[----:B------:R-:W-:Y:S01]  /*64f0*/  ISETP.LT.AND P3, PT, R4, UR7, !P0 ;  /* 0x0000000704007c0c */ /* 0x000fe2000c761270 */
[C---:B------:R-:W-:Y:S02]  /*6500*/  VIADD R4, R5.reuse, 0x6 ;  /* 0x0000000605047836 */ /* 0x040fe40000000000 */
[----:B------:R3:W-:Y:S03]  /*6510*/  @P2 STG.E.U8 desc[UR14][R20.64], R29 ;  /* 0x0000001d14002986 */ /* 0x0007e6000c10110e */
[----:B------:R-:W-:Y:S01]  /*6520*/  ISETP.LT.AND P2, PT, R4, UR7, !P0 ;  /* 0x0000000704007c0c */ /* 0x000fe2000c741270 */
[----:B------:R4:W-:Y:S01]  /*6530*/  @P1 STG.E.U8 desc[UR14][R22.64], R33 ;  /* 0x0000002116001986 */ /* 0x0009e2000c10110e */
[----:B------:R-:W-:Y:S01]  /*6540*/  VIADD R4, R5, 0x7 ;  /* 0x0000000705047836 */ /* 0x000fe20000000000 */
[C---:B--2---:R-:W-:Y:S01]  /*6550*/  IADD3 R6, P6, R25.reuse, R2, RZ ;  /* 0x0000000219067210 */ /* 0x044fe20007fde0ff */
[----:B------:R-:W-:-:S03]  /*6560*/  VIADD R27, R25, UR6 ;  /* 0x00000006191b7c36 */ /* 0x000fc60008000000 */
[----:B------:R-:W-:Y:S01]  /*6570*/  ISETP.LT.AND P1, PT, R4, UR7, !P0 ;  /* 0x0000000704007c0c */ /* 0x000fe2000c721270 */
[----:B------:R-:W-:Y:S01]  /*6580*/  VIADD R4, R5, 0x8 ;  /* 0x0000000805047836 */ /* 0x000fe20000000000 */
[----:B------:R-:W-:Y:S01]  /*6590*/  LEA.HI.X.SX32 R7, R25, R0, 0x1, P6 ;  /* 0x0000000019077211 */ /* 0x000fe200030f0eff */
[C---:B---3--:R-:W-:Y:S01]  /*65a0*/  VIADD R29, R27.reuse, UR6 ;  /* 0x000000061b1d7c36 */ /* 0x048fe20008000000 */
[----:B------:R-:W-:Y:S02]  /*65b0*/  IADD3 R20, P6, R27, R2, RZ ;  /* 0x000000021b147210 */ /* 0x000fe40007fde0ff */
[----:B----4-:R-:W-:Y:S01]  /*65c0*/  PRMT R33, R19, 0x7771, RZ ;  /* 0x0000777113217816 */ /* 0x010fe200000000ff */
[----:B------:R2:W-:Y:S01]  /*65d0*/  @P5 STG.E.U8 desc[UR14][R6.64], R31 ;  /* 0x0000001f06005986 */ /* 0x0005e2000c10110e */
[----:B------:R-:W-:Y:S02]  /*65e0*/  LEA.HI.X.SX32 R21, R27, R0, 0x1, P6 ;  /* 0x000000001b157211 */ /* 0x000fe400030f0eff */
[----:B------:R-:W-:-:S02]  /*65f0*/  IADD3 R24, P6, R29, R2, RZ ;  /* 0x000000021d187210 */ /* 0x000fc40007fde0ff */
[----:B------:R-:W-:Y:S02]  /*6600*/  PRMT R27, R18, 0x7770, RZ ;  /* 0x00007770121b7816 */ /* 0x000fe400000000ff */
[C---:B------:R-:W-:Y:S01]  /*6610*/  LEA.HI.X.SX32 R25, R29.reuse, R0, 0x1, P6 ;  /* 0x000000001d197211 */ /* 0x040fe200030f0eff */
[----:B------:R-:W-:Y:S01]  /*6620*/  VIADD R29, R29, UR6 ;  /* 0x000000061d1d7c36 */ /* 0x000fe20008000000 */
[----:B------:R-:W-:Y:S01]  /*6630*/  ISETP.LT.AND P5, PT, R4, UR7, !P0 ;  /* 0x0000000704007c0c */ /* 0x000fe2000c7a1270 */
[----:B------:R3:W-:Y:S01]  /*6640*/  @P4 STG.E.U8 desc[UR14][R20.64], R27 ;  /* 0x0000001b14004986 */ /* 0x0007e2000c10110e */
[----:B------:R-:W-:Y:S01]  /*6650*/  VIADD R4, R5, 0x9 ;  /* 0x0000000905047836 */ /* 0x000fe20000000000 */
[----:B--2---:R-:W-:Y:S01]  /*6660*/  PRMT R31, R19, 0x7770, RZ ;  /* 0x00007770131f7816 */ /* 0x004fe200000000ff */
[C---:B------:R-:W-:Y:S01]  /*6670*/  VIADD R23, R29.reuse, UR6 ;  /* 0x000000061d177c36 */ /* 0x040fe20008000000 */
[----:B------:R-:W-:Y:S01]  /*6680*/  IADD3 R6, P6, R29, R2, RZ ;  /* 0x000000021d067210 */ /* 0x000fe20007fde0ff */
[----:B------:R2:W-:Y:S01]  /*6690*/  @P3 STG.E.U8 desc[UR14][R24.64], R35 ;  /* 0x0000002318003986 */ /* 0x0005e2000c10110e */
[----:B------:R-:W-:Y:S01]  /*66a0*/  ISETP.LT.AND P4, PT, R4, UR7, !P0 ;  /* 0x0000000704007c0c */ /* 0x000fe2000c781270 */
[----:B------:R-:W-:Y:S01]  /*66b0*/  VIADD R4, R5, 0xa ;  /* 0x0000000a05047836 */ /* 0x000fe20000000000 */
[----:B------:R-:W-:-:S02]  /*66c0*/  LEA.HI.X.SX32 R7, R29, R0, 0x1, P6 ;  /* 0x000000001d077211 */ /* 0x000fc400030f0eff */
[C---:B---3--:R-:W-:Y:S01]  /*66d0*/  IADD3 R20, P6, R23.reuse, R2, RZ ;  /* 0x0000000217147210 */ /* 0x048fe20007fde0ff */
[----:B------:R-:W-:Y:S02]  /*66e0*/  VIADD R27, R23, UR6 ;  /* 0x00000006171b7c36 */ /* 0x000fe40008000000 */
[----:B------:R3:W-:Y:S01]  /*66f0*/  @P2 STG.E.U8 desc[UR14][R6.64], R31 ;  /* 0x0000001f06002986 */ /* 0x0007e2000c10110e */
[----:B------:R-:W-:Y:S01]  /*6700*/  ISETP.LT.AND P3, PT, R4, UR7, !P0 ;  /* 0x0000000704007c0c */ /* 0x000fe2000c761270 */
[----:B------:R-:W-:Y:S01]  /*6710*/  VIADD R4, R5, 0xb ;  /* 0x0000000b05047836 */ /* 0x000fe20000000000 */
[----:B------:R-:W-:Y:S01]  /*6720*/  LEA.HI.X.SX32 R21, R23, R0, 0x1, P6 ;  /* 0x0000000017157211 */ /* 0x000fe200030f0eff */
[C---:B------:R-:W-:Y:S01]  /*6730*/  VIADD R29, R27.reuse, UR6 ;  /* 0x000000061b1d7c36 */ /* 0x040fe20008000000 */
[C---:B------:R-:W-:Y:S02]  /*6740*/  IADD3 R22, P6, R27.reuse, R2, RZ ;  /* 0x000000021b167210 */ /* 0x040fe40007fde0ff */
[----:B------:R-:W-:Y:S01]  /*6750*/  ISETP.LT.AND P2, PT, R4, UR7, !P0 ;  /* 0x0000000704007c0c */ /* 0x000fe2000c741270 */
[----:B------:R4:W-:Y:S01]  /*6760*/  @P1 STG.E.U8 desc[UR14][R20.64], R33 ;  /* 0x0000002114001986 */ /* 0x0009e2000c10110e */
[----:B------:R-:W-:Y:S01]  /*6770*/  LEA.HI.X.SX32 R23, R27, R0, 0x1, P6 ;  /* 0x000000001b177211 */ /* 0x000fe200030f0eff */
[----:B------:R-:W-:Y:S01]  /*6780*/  VIADD R4, R5, 0xc ;  /* 0x0000000c05047836 */ /* 0x000fe20000000000 */
[----:B--2---:R-:W-:-:S02]  /*6790*/  IADD3 R24, P6, R29, R2, RZ ;  /* 0x000000021d187210 */ /* 0x004fc40007fde0ff */
[C---:B------:R-:W-:Y:S02]  /*67a0*/  PRMT R27, R16.reuse, 0x7772, RZ ;  /* 0x00007772101b7816 */ /* 0x040fe400000000ff */
[C---:B------:R-:W-:Y:S01]  /*67b0*/  LEA.HI.X.SX32 R25, R29.reuse, R0, 0x1, P6 ;  /* 0x000000001d197211 */ /* 0x040fe200030f0eff */
[----:B------:R-:W-:Y:S01]  /*67c0*/  VIADD R29, R29, UR6 ;  /* 0x000000061d1d7c36 */ /* 0x000fe20008000000 */
[----:B---3--:R-:W-:Y:S01]  /*67d0*/  PRMT R31, R16, 0x7773, RZ ;  /* 0x00007773101f7816 */ /* 0x008fe200000000ff */
[----:B------:R2:W-:Y:S01]  /*67e0*/  @P5 STG.E.U8 desc[UR14][R22.64], R27 ;  /* 0x0000001b16005986 */ /* 0x0005e2000c10110e */
[----:B------:R-:W-:Y:S01]  /*67f0*/  ISETP.LT.AND P1, PT, R4, UR7, !P0 ;  /* 0x0000000704007c0c */ /* 0x000fe2000c721270 */
[C---:B----4-:R-:W-:Y:S01]  /*6800*/  VIADD R21, R29.reuse, UR6 ;  /* 0x000000061d157c36 */ /* 0x050fe20008000000 */
[----:B------:R-:W-:Y:S01]  /*6810*/  IADD3 R6, P6, R29, R2, RZ ;  /* 0x000000021d067210 */ /* 0x000fe20007fde0ff */
[----:B------:R3:W-:Y:S01]  /*6820*/  @P4 STG.E.U8 desc[UR14][R24.64], R31 ;  /* 0x0000001f18004986 */ /* 0x0007e2000c10110e */
[----:B------:R-:W-:-:S02]  /*6830*/  VIADD R4, R5, 0xd ;  /* 0x0000000d05047836 */ /* 0x000fc40000000000 */
[----:B------:R-:W-:Y:S02]  /*6840*/  LEA.HI.X.SX32 R7, R29, R0, 0x1, P6 ;  /* 0x000000001d077211 */ /* 0x000fe400030f0eff */
[----:B------:R-:W-:Y:S02]  /*6850*/  IADD3 R16, P6, R21, R2, RZ ;  /* 0x0000000215107210 */ /* 0x000fe40007fde0ff */
[----:B------:R-:W-:Y:S01]  /*6860*/  PRMT R29, R17, 0x7772, RZ ;  /* 0x00007772111d7816 */ /* 0x000fe200000000ff */
[----:B--2---:R-:W-:Y:S01]  /*6870*/  VIADD R23, R21, UR6 ;  /* 0x0000000615177c36 */ /* 0x004fe20008000000 */
[----:B------:R-:W-:Y:S02]  /*6880*/  PRMT R27, R17, 0x7773, RZ ;  /* 0x00007773111b7816 */ /* 0x000fe400000000ff */
[----:B------:R-:W-:Y:S01]  /*6890*/  LEA.HI.X.SX32 R17, R21, R0, 0x1, P6 ;  /* 0x0000000015117211 */ /* 0x000fe200030f0eff */
[C---:B---3--:R-:W-:Y:S01]  /*68a0*/  VIADD R25, R23.reuse, UR6 ;  /* 0x0000000617197c36 */ /* 0x048fe20008000000 */
[----:B------:R-:W-:Y:S01]  /*68b0*/  IADD3 R20, P6, R23, R2, RZ ;  /* 0x0000000217147210 */ /* 0x000fe20007fde0ff */
[----:B------:R2:W-:Y:S01]  /*68c0*/  @P3 STG.E.U8 desc[UR14][R6.64], R29 ;  /* 0x0000001d06003986 */ /* 0x0005e2000c10110e */
[----:B------:R-:W-:Y:S01]  /*68d0*/  ISETP.LT.AND P5, PT, R4, UR7, !P0 ;  /* 0x0000000704007c0c */ /* 0x000fe2000c7a1270 */
[----:B------:R-:W-:Y:S01]  /*68e0*/  VIADD R4, R5, 0xe ;  /* 0x0000000e05047836 */ /* 0x000fe20000000000 */
[----:B------:R-:W-:Y:S01]  /*68f0*/  LEA.HI.X.SX32 R21, R23, R0, 0x1, P6 ;  /* 0x0000000017157211 */ /* 0x000fe200030f0eff */
[----:B------:R3:W-:Y:S01]  /*6900*/  @P2 STG.E.U8 desc[UR14][R16.64], R27 ;  /* 0x0000001b10002986 */ /* 0x0007e2000c10110e */
[----:B------:R-:W-:-:S02]  /*6910*/  IADD3 R22, P6, R25, R2, RZ ;  /* 0x0000000219167210 */ /* 0x000fc40007fde0ff */
[----:B------:R-:W-:Y:S02]  /*6920*/  PRMT R31, R18, 0x7772, RZ ;  /* 0x00007772121f7816 */ /* 0x000fe400000000ff */
[C---:B------:R-:W-:Y:S01]  /*6930*/  LEA.HI.X.SX32 R23, R25.reuse, R0, 0x1, P6 ;  /* 0x0000000019177211 */ /* 0x040fe200030f0eff */
[----:B------:R-:W-:Y:S01]  /*6940*/  VIADD R25, R25, UR6 ;  /* 0x0000000619197c36 */ /* 0x000fe20008000000 */
[----:B------:R-:W-:Y:S01]  /*6950*/  ISETP.LT.AND P4, PT, R4, UR7, !P0 ;  /* 0x0000000704007c0c */ /* 0x000fe2000c781270 */
[----:B------:R-:W-:Y:S01]  /*6960*/  VIADD R4, R5, 0xf ;  /* 0x0000000f05047836 */ /* 0x000fe20000000000 */
[----:B--2---:R-:W-:Y:S01]  /*6970*/  PRMT R29, R18, 0x7773, RZ ;  /* 0x00007773121d7816 */ /* 0x004fe200000000ff */
[----:B------:R-:W-:Y:S01]  /*6980*/  @P1 STG.E.U8 desc[UR14][R20.64], R31 ;  /* 0x0000001f14001986 */ /* 0x000fe2000c10110e */
[C---:B------:R-:W-:Y:S01]  /*6990*/  IADD3 R6, P6, R25.reuse, R2, RZ ;  /* 0x0000000219067210 */ /* 0x040fe20007fde0ff */
[----:B---3--:R-:W-:Y:S01]  /*69a0*/  VIADD R17, R25, UR6 ;  /* 0x0000000619117c36 */ /* 0x008fe20008000000 */
[----:B------:R-:W-:Y:S01]  /*69b0*/  PRMT R27, R19, 0x7773, RZ ;  /* 0x00007773131b7816 */ /* 0x000fe200000000ff */
[----:B------:R2:W-:Y:S01]  /*69c0*/  @P5 STG.E.U8 desc[UR14][R22.64], R29 ;  /* 0x0000001d16005986 */ /* 0x0005e2000c10110e */
[----:B------:R-:W-:-:S02]  /*69d0*/  LEA.HI.X.SX32 R7, R25, R0, 0x1, P6 ;  /* 0x0000000019077211 */ /* 0x000fc400030f0eff */
[----:B------:R-:W-:Y:S01]  /*69e0*/  PRMT R25, R19, 0x7772, RZ ;  /* 0x0000777213197816 */ /* 0x000fe200000000ff */
[C---:B------:R-:W-:Y:S01]  /*69f0*/  VIADD R19, R17.reuse, UR6 ;  /* 0x0000000611137c36 */ /* 0x040fe20008000000 */
[----:B------:R-:W-:Y:S02]  /*6a00*/  IADD3 R16, P6, R17, R2, RZ ;  /* 0x0000000211107210 */ /* 0x000fe40007fde0ff */
[----:B------:R-:W-:Y:S01]  /*6a10*/  ISETP.LT.AND P3, PT, R4, UR7, !P0 ;  /* 0x0000000704007c0c */ /* 0x000fe2000c761270 */
[----:B------:R-:W-:Y:S01]  /*6a20*/  VIADD R4, R5, 0x10 ;  /* 0x0000001005047836 */ /* 0x000fe20000000000 */
[----:B------:R-:W-:Y:S01]  /*6a30*/  LEA.HI.X.SX32 R17, R17, R0, 0x1, P6 ;  /* 0x0000000011117211 */ /* 0x000fe200030f0eff */
[----:B------:R3:W-:Y:S01]  /*6a40*/  @P4 STG.E.U8 desc[UR14][R6.64], R25 ;  /* 0x0000001906004986 */ /* 0x0007e2000c10110e */
[C---:B------:R-:W-:Y:S01]  /*6a50*/  IADD3 R18, P6, R19.reuse, R2, RZ ;  /* 0x0000000213127210 */ /* 0x040fe20007fde0ff */
[----:B--2---:R-:W-:Y:S01]  /*6a60*/  VIADD R23, R19, UR6 ;  /* 0x0000000613177c36 */ /* 0x004fe20008000000 */
[----:B------:R-:W-:Y:S01]  /*6a70*/  ISETP.LT.AND P2, PT, R4, UR7, !P0 ;  /* 0x0000000704007c0c */ /* 0x000fe2000c741270 */
[----:B------:R-:W-:Y:S01]  /*6a80*/  VIADD R4, R5, 0x11 ;  /* 0x0000001105047836 */ /* 0x000fe20000000000 */
[----:B------:R-:W-:-:S02]  /*6a90*/  LEA.HI.X.SX32 R19, R19, R0, 0x1, P6 ;  /* 0x0000000013137211 */ /* 0x000fc400030f0eff */
[----:B------:R-:W-:Y:S02]  /*6aa0*/  IADD3 R20, P6, R23, R2, RZ ;  /* 0x0000000217147210 */ /* 0x000fe40007fde0ff */
[----:B------:R-:W-:Y:S01]  /*6ab0*/  ISETP.LT.AND P1, PT, R4, UR7, !P0 ;  /* 0x0000000704007c0c */ /* 0x000fe2000c721270 */
[----:B------:R-:W-:Y:S01]  /*6ac0*/  VIADD R4, R5, 0x12 ;  /* 0x0000001205047836 */ /* 0x000fe20000000000 */
[C---:B------:R-:W-:Y:S01]  /*6ad0*/  LEA.HI.X.SX32 R21, R23.reuse, R0, 0x1, P6 ;  /* 0x0000000017157211 */ /* 0x040fe200030f0eff */
[----:B------:R-:W-:Y:S01]  /*6ae0*/  VIADD R23, R23, UR6 ;  /* 0x0000000617177c36 */ /* 0x000fe20008000000 */
[----:B------:R2:W-:Y:S01]  /*6af0*/  @P3 STG.E.U8 desc[UR14][R16.64], R27 ;  /* 0x0000001b10003986 */ /* 0x0005e2000c10110e */
[----:B0-----:R-:W-:Y:S02]  /*6b00*/  PRMT R29, R12, 0x7770, RZ ;  /* 0x000077700c1d7816 */ /* 0x001fe400000000ff */
[----:B------:R-:W-:Y:S01]  /*6b10*/  ISETP.LT.AND P5, PT, R4, UR7, !P0 ;  /* 0x0000000704007c0c */ /* 0x000fe2000c7a1270 */
[----:B------:R-:W-:Y:S01]  /*6b20*/  VIADD R4, R5, 0x13 ;  /* 0x0000001305047836 */ /* 0x000fe20000000000 */
[----:B---3--:R-:W-:Y:S01]  /*6b30*/  IADD3 R6, P6, R23, R2, RZ ;  /* 0x0000000217067210 */ /* 0x008fe20007fde0ff */
[----:B------:R0:W-:Y:S01]  /*6b40*/  @P2 STG.E.U8 desc[UR14][R18.64], R29 ;  /* 0x0000001d12002986 */ /* 0x0001e2000c10110e */
[----:B------:R-:W-:-:S02]  /*6b50*/  PRMT R31, R12, 0x7771, RZ ;  /* 0x000077710c1f7816 */ /* 0x000fc400000000ff */
[C---:B------:R-:W-:Y:S02]  /*6b60*/  LEA.HI.X.SX32 R7, R23.reuse, R0, 0x1, P6 ;  /* 0x0000000017077211 */ /* 0x040fe400030f0eff */
[----:B------:R-:W-:Y:S01]  /*6b70*/  ISETP.LT.AND P4, PT, R4, UR7, !P0 ;  /* 0x0000000704007c0c */ /* 0x000fe2000c781270 */
[----:B--2---:R-:W-:Y:S01]  /*6b80*/  VIADD R17, R23, UR6 ;  /* 0x0000000617117c36 */ /* 0x004fe20008000000 */
[----:B------:R2:W-:Y:S01]  /*6b90*/  @P1 STG.E.U8 desc[UR14][R20.64], R31 ;  /* 0x0000001f14001986 */ /* 0x0005e2000c10110e */
[----:B------:R-:W-:Y:S01]  /*6ba0*/  VIADD R4, R5, 0x14 ;  /* 0x0000001405047836 */ /* 0x000fe20000000000 */
[----:B------:R-:W-:Y:S02]  /*6bb0*/  PRMT R25, R13, 0x7770, RZ ;  /* 0x000077700d197816 */ /* 0x000fe400000000ff */
[C---:B------:R-:W-:Y:S01]  /*6bc0*/  IADD3 R16, P6, R17.reuse, R2, RZ ;  /* 0x0000000211107210 */ /* 0x040fe20007fde0ff */
[----:B0-----:R-:W-:Y:S01]  /*6bd0*/  VIADD R19, R17, UR6 ;  /* 0x0000000611137c36 */ /* 0x001fe20008000000 */
[----:B------:R-:W-:Y:S01]  /*6be0*/  ISETP.LT.AND P3, PT, R4, UR7, !P0 ;  /* 0x0000000704007c0c */ /* 0x000fe2000c761270 */
[----:B------:R-:W-:Y:S01]  /*6bf0*/  VIADD R4, R5, 0x15 ;  /* 0x0000001505047836 */ /* 0x000fe20000000000 */
[----:B------:R-:W-:Y:S01]  /*6c00*/  LEA.HI.X.SX32 R17, R17, R0, 0x1, P6 ;  /* 0x0000000011117211 */ /* 0x000fe200030f0eff */
[C---:B------:R-:W-:Y:S01]  /*6c10*/  VIADD R23, R19.reuse, UR6 ;  /* 0x0000000613177c36 */ /* 0x040fe20008000000 */
[----:B------:R-:W-:Y:S01]  /*6c20*/  IADD3 R18, P6, R19, R2, RZ ;  /* 0x0000000213127210 */ /* 0x000fe20007fde0ff */
[----:B------:R0:W-:Y:S01]  /*6c30*/  @P5 STG.E.U8 desc[UR14][R6.64], R25 ;  /* 0x0000001906005986 */ /* 0x0001e2000c10110e */
[----:B------:R-:W-:-:S02]  /*6c40*/  PRMT R29, R13, 0x7771, RZ ;  /* 0x000077710d1d7816 */ /* 0x000fc400000000ff */
[----:B------:R-:W-:Y:S02]  /*6c50*/  LEA.HI.X.SX32 R19, R19, R0, 0x1, P6 ;  /* 0x0000000013137211 */ /* 0x000fe400030f0eff */
[----:B--2---:R-:W-:Y:S01]  /*6c60*/  IADD3 R20, P6, R23, R2, RZ ;  /* 0x0000000217147210 */ /* 0x004fe20007fde0ff */
[----:B------:R2:W-:Y:S01]  /*6c70*/  @P4 STG.E.U8 desc[UR14][R16.64], R29 ;  /* 0x0000001d10004986 */ /* 0x0005e2000c10110e */
[----:B------:R-:W-:Y:S01]  /*6c80*/  ISETP.LT.AND P2, PT, R4, UR7, !P0 ;  /* 0x0000000704007c0c */ /* 0x000fe2000c741270 */
[----:B------:R-:W-:Y:S01]  /*6c90*/  VIADD R4, R5, 0x16 ;  /* 0x0000001605047836 */ /* 0x000fe20000000000 */
[C---:B------:R-:W-:Y:S01]  /*6ca0*/  LEA.HI.X.SX32 R21, R23.reuse, R0, 0x1, P6 ;  /* 0x0000000017157211 */ /* 0x040fe200030f0eff */
[----:B------:R-:W-:Y:S01]  /*6cb0*/  VIADD R23, R23, UR6 ;  /* 0x0000000617177c36 */ /* 0x000fe20008000000 */
[----:B------:R-:W-:Y:S02]  /*6cc0*/  PRMT R27, R14, 0x7770, RZ ;  /* 0x000077700e1b7816 */ /* 0x000fe400000000ff */
[----:B------:R-:W-:Y:S01]  /*6cd0*/  ISETP.LT.AND P1, PT, R4, UR7, !P0 ;  /* 0x0000000704007c0c */ /* 0x000fe2000c721270 */
[----:B------:R-:W-:Y:S01]  /*6ce0*/  VIADD R4, R5, 0x17 ;  /* 0x0000001705047836 */ /* 0x000fe20000000000 */
[C---:B0-----:R-:W-:Y:S01]  /*6cf0*/  IADD3 R6, P6, R23.reuse, R2, RZ ;  /* 0x0000000217067210 */ /* 0x041fe20007fde0ff */
[----:B------:R0:W-:Y:S01]  /*6d00*/  @P3 STG.E.U8 desc[UR14][R18.64], R27 ;  /* 0x0000001b12003986 */ /* 0x0001e2000c10110e */
[----:B------:R-:W-:Y:S01]  /*6d10*/  PRMT R25, R14, 0x7771, RZ ;  /* 0x000077710e197816 */ /* 0x000fe200000000ff */
[C---:B--2---:R-:W-:Y:S01]  /*6d20*/  VIADD R17, R23.reuse, UR6 ;  /* 0x0000000617117c36 */ /* 0x044fe20008000000 */
[----:B------:R-:W-:-:S02]  /*6d30*/  LEA.HI.X.SX32 R7, R23, R0, 0x1, P6 ;  /* 0x0000000017077211 */ /* 0x000fc400030f0eff */
[----:B------:R-:W-:Y:S01]  /*6d40*/  ISETP.LT.AND P5, PT, R4, UR7, !P0 ;  /* 0x0000000704007c0c */ /* 0x000fe2000c7a1270 */
[----:B------:R-:W-:Y:S01]  /*6d50*/  VIADD R4, R5, 0x18 ;  /* 0x0000001805047836 */ /* 0x000fe20000000000 */
[----:B------:R-:W-:Y:S01]  /*6d60*/  IADD3 R16, P6, R17, R2, RZ ;  /* 0x0000000211107210 */ /* 0x000fe20007fde0ff */
[----:B------:R2:W-:Y:S01]  /*6d70*/  @P2 STG.E.U8 desc[UR14][R20.64], R25 ;  /* 0x0000001914002986 */ /* 0x0005e2000c10110e */
[----:B------:R-:W-:Y:S02]  /*6d80*/  PRMT R29, R15, 0x7771, RZ ;  /* 0x000077710f1d7816 */ /* 0x000fe400000000ff */
[----:B------:R-:W-:Y:S01]  /*6d90*/  ISETP.LT.AND P4, PT, R4, UR7, !P0 ;  /* 0x0000000704007c0c */ /* 0x000fe2000c781270 */
[C---:B0-----:R-:W-:Y:S01]  /*6da0*/  VIADD R19, R17.reuse, UR6 ;  /* 0x0000000611137c36 */ /* 0x041fe20008000000 */
[----:B------:R-:W-:Y:S01]  /*6db0*/  LEA.HI.X.SX32 R17, R17, R0, 0x1, P6 ;  /* 0x0000000011117211 */ /* 0x000fe200030f0eff */
[----:B------:R-:W-:Y:S01]  /*6dc0*/  VIADD R4, R5, 0x19 ;  /* 0x0000001905047836 */ /* 0x000fe20000000000 */
[----:B------:R-:W-:Y:S01]  /*6dd0*/  PRMT R27, R15, 0x7770, RZ ;  /* 0x000077700f1b7816 */ /* 0x000fe200000000ff */
[C---:B------:R-:W-:Y:S01]  /*6de0*/  VIADD R23, R19.reuse, UR6 ;  /* 0x0000000613177c36 */ /* 0x040fe20008000000 */
[----:B------:R-:W-:-:S02]  /*6df0*/  IADD3 R18, P6, R19, R2, RZ ;  /* 0x0000000213127210 */ /* 0x000fc40007fde0ff */
[----:B------:R-:W-:Y:S01]  /*6e00*/  ISETP.LT.AND P3, PT, R4, UR7, !P0 ;  /* 0x0000000704007c0c */ /* 0x000fe2000c761270 */
[----:B------:R0:W-:Y:S01]  /*6e10*/  @P1 STG.E.U8 desc[UR14][R6.64], R27 ;  /* 0x0000001b06001986 */ /* 0x0001e2000c10110e */
[----:B------:R-:W-:Y:S01]  /*6e20*/  LEA.HI.X.SX32 R19, R19, R0, 0x1, P6 ;  /* 0x0000000013137211 */ /* 0x000fe200030f0eff */
[----:B------:R-:W-:Y:S01]  /*6e30*/  VIADD R4, R5, 0x1a ;  /* 0x0000001a05047836 */ /* 0x000fe20000000000 */
[C---:B--2---:R-:W-:Y:S01]  /*6e40*/  IADD3 R20, P6, R23.reuse, R2, RZ ;  /* 0x0000000217147210 */ /* 0x044fe20007fde0ff */
[----:B------:R2:W-:Y:S01]  /*6e50*/  @P5 STG.E.U8 desc[UR14][R16.64], R29 ;  /* 0x0000001d10005986 */ /* 0x0005e2000c10110e */
[----:B------:R-:W-:Y:S02]  /*6e60*/  PRMT R25, R12, 0x7772, RZ ;  /* 0x000077720c197816 */ /* 0x000fe400000000ff */
[C---:B------:R-:W-:Y:S01]  /*6e70*/  LEA.HI.X.SX32 R21, R23.reuse, R0, 0x1, P6 ;  /* 0x0000000017157211 */ /* 0x040fe200030f0eff */
[----:B------:R-:W-:Y:S01]  /*6e80*/  VIADD R23, R23, UR6 ;  /* 0x0000000617177c36 */ /* 0x000fe20008000000 */
[----:B------:R-:W-:Y:S01]  /*6e90*/  ISETP.LT.AND P2, PT, R4, UR7, !P0 ;  /* 0x0000000704007c0c */ /* 0x000fe2000c741270 */
[----:B------:R3:W-:Y:S01]  /*6ea0*/  @P4 STG.E.U8 desc[UR14][R18.64], R25 ;  /* 0x0000001912004986 */ /* 0x0007e2000c10110e */
[----:B------:R-:W-:Y:S01]  /*6eb0*/  VIADD R4, R5, 0x1b ;  /* 0x0000001b05047836 */ /* 0x000fe20000000000 */
[----:B0-----:R-:W-:-:S02]  /*6ec0*/  PRMT R27, R12, 0x7773, RZ ;  /* 0x000077730c1b7816 */ /* 0x001fc400000000ff */
[C---:B------:R-:W-:Y:S01]  /*6ed0*/  IADD3 R6, P6, R23.reuse, R2, RZ ;  /* 0x0000000217067210 */ /* 0x040fe20007fde0ff */
[C---:B--2---:R-:W-:Y:S02]  /*6ee0*/  VIADD R17, R23.reuse, UR6 ;  /* 0x0000000617117c36 */ /* 0x044fe40008000000 */
[----:B------:R0:W-:Y:S01]  /*6ef0*/  @P3 STG.E.U8 desc[UR14][R20.64], R27 ;  /* 0x0000001b14003986 */ /* 0x0001e2000c10110e */
[----:B------:R-:W-:Y:S02]  /*6f00*/  LEA.HI.X.SX32 R7, R23, R0, 0x1, P6 ;  /* 0x0000000017077211 */ /* 0x000fe400030f0eff */
[----:B------:R-:W-:Y:S02]  /*6f10*/  PRMT R23, R13, 0x7773, RZ ;  /* 0x000077730d177816 */ /* 0x000fe400000000ff */
[C---:B------:R-:W-:Y:S01]  /*6f20*/  IADD3 R12, P6, R17.reuse, R2, RZ ;  /* 0x00000002110c7210 */ /* 0x040fe20007fde0ff */
[----:B---3--:R-:W-:Y:S01]  /*6f30*/  VIADD R19, R17, UR6 ;  /* 0x0000000611137c36 */ /* 0x008fe20008000000 */
[----:B------:R-:W-:-:S02]  /*6f40*/  PRMT R25, R13, 0x7772, RZ ;  /* 0x000077720d197816 */ /* 0x000fc400000000ff */
[----:B------:R-:W-:Y:S02]  /*6f50*/  LEA.HI.X.SX32 R13, R17, R0, 0x1, P6 ;  /* 0x00000000110d7211 */ /* 0x000fe400030f0eff */
[----:B------:R-:W-:Y:S01]  /*6f60*/  ISETP.LT.AND P1, PT, R4, UR7, !P0 ;  /* 0x0000000704007c0c */ /* 0x000fe2000c721270 */
[C---:B0-----:R-:W-:Y:S01]  /*6f70*/  VIADD R21, R19.reuse, UR6 ;  /* 0x0000000613157c36 */ /* 0x041fe20008000000 */
[----:B------:R-:W-:Y:S01]  /*6f80*/  IADD3 R16, P6, R19, R2, RZ ;  /* 0x0000000213107210 */ /* 0x000fe20007fde0ff */
[----:B------:R-:W-:Y:S01]  /*6f90*/  VIADD R4, R5, 0x1c ;  /* 0x0000001c05047836 */ /* 0x000fe20000000000 */
[----:B------:R0:W-:Y:S01]  /*6fa0*/  @P2 STG.E.U8 desc[UR14][R6.64], R25 ;  /* 0x0000001906002986 */ /* 0x0001e2000c10110e */
[----:B------:R-:W-:Y:S02]  /*6fb0*/  PRMT R27, R14, 0x7772, RZ ;  /* 0x000077720e1b7816 */ /* 0x000fe400000000ff */
[----:B------:R-:W-:Y:S02]  /*6fc0*/  LEA.HI.X.SX32 R17, R19, R0, 0x1, P6 ;  /* 0x0000000013117211 */ /* 0x000fe400030f0eff */
[----:B------:R-:W-:-:S02]  /*6fd0*/  IADD3 R18, P6, R21, R2, RZ ;  /* 0x0000000215127210 */ /* 0x000fc40007fde0ff */
        /* <DEDUP_REMOVED lines=8> */
[----:B------:R-:W-:Y:S02]  /*7060*/  IADD3 R6, P6, R21, R2, RZ ;  /* 0x0000000215067210 */ /* 0x000fe40007fde0ff */
[----:B-1----:R-:W-:-:S02]  /*7070*/  PRMT R29, R9, 0x7773, RZ ;  /* 0x00007773091d7816 */ /* 0x002fc400000000ff */
[----:B------:R-:W-:Y:S01]  /*7080*/  ISETP.LT.AND P3, PT, R4, UR7, !P0 ;  /* 0x0000000704007c0c */ /* 0x000fe2000c761270 */
[----:B------:R0:W-:Y:S01]  /*7090*/  @P5 STG.E.U8 desc[UR14][R16.64], R27 ;  /* 0x0000001b10005986 */ /* 0x0001e2000c10110e */
[C---:B------:R-:W-:Y:S01]  /*70a0*/  LEA.HI.X.SX32 R7, R21.reuse, R0, 0x1, P6 ;  /* 0x0000000015077211 */ /* 0x040fe200030f0eff */
[----:B--2---:R-:W-:Y:S01]  /*70b0*/  VIADD R13, R21, UR6 ;  /* 0x00000006150d7c36 */ /* 0x004fe20008000000 */
[----:B------:R-:W-:Y:S01]  /*70c0*/  PRMT R23, R15, 0x7773, RZ ;  /* 0x000077730f177816 */ /* 0x000fe200000000ff */
[----:B------:R-:W-:Y:S01]  /*70d0*/  VIADD R4, R5, 0x1f ;  /* 0x0000001f05047836 */ /* 0x000fe20000000000 */
[----:B------:R-:W-:Y:S01]  /*70e0*/  PRMT R21, R15, 0x7772, RZ ;  /* 0x000077720f157816 */ /* 0x000fe200000000ff */
[----:B------:R1:W-:Y:S01]  /*70f0*/  @P4 STG.E.U8 desc[UR14][R18.64], R25 ;  /* 0x0000001912004986 */ /* 0x0003e2000c10110e */
[----:B------:R-:W-:Y:S02]  /*7100*/  IADD3 R12, P6, R13, R2, RZ ;  /* 0x000000020d0c7210 */ /* 0x000fe40007fde0ff */
[----:B------:R-:W-:Y:S01]  /*7110*/  ISETP.LT.AND P2, PT, R4, UR7, !P0 ;  /* 0x0000000704007c0c */ /* 0x000fe2000c741270 */
[----:B------:R-:W-:-:S02]  /*7120*/  VIADD R4, R5, 0x20 ;  /* 0x0000002005047836 */ /* 0x000fc40000000000 */
[C---:B0-----:R-:W-:Y:S01]  /*7130*/  VIADD R17, R13.reuse, UR6 ;  /* 0x000000060d117c36 */ /* 0x041fe20008000000 */
[----:B------:R-:W-:Y:S01]  /*7140*/  LEA.HI.X.SX32 R13, R13, R0, 0x1, P6 ;  /* 0x000000000d0d7211 */ /* 0x000fe200030f0eff */
[----:B------:R0:W-:Y:S01]  /*7150*/  @P3 STG.E.U8 desc[UR14][R6.64], R21 ;  /* 0x0000001506003986 */ /* 0x0001e2000c10110e */
[----:B------:R-:W-:Y:S01]  /*7160*/  ISETP.LT.AND P1, PT, R4, UR7, !P0 ;  /* 0x0000000704007c0c */ /* 0x000fe2000c721270 */
[----:B------:R-:W-:Y:S01]  /*7170*/  VIADD R4, R5, 0x21 ;  /* 0x0000002105047836 */ /* 0x000fe20000000000 */
[C---:B------:R-:W-:Y:S02]  /*7180*/  IADD3 R14, P6, R17.reuse, R2, RZ ;  /* 0x00000002110e7210 */ /* 0x040fe40007fde0ff */
[----:B------:R-:W-:Y:S02]  /*7190*/  PRMT R27, R8, 0x7770, RZ ;  /* 0x00007770081b7816 */ /* 0x000fe400000000ff */
[C---:B------:R-:W-:Y:S01]  /*71a0*/  LEA.HI.X.SX32 R15, R17.reuse, R0, 0x1, P6 ;  /* 0x00000000110f7211 */ /* 0x040fe200030f0eff */
[----:B------:R-:W-:Y:S01]  /*71b0*/  VIADD R17, R17, UR6 ;  /* 0x0000000611117c36 */ /* 0x000fe20008000000 */
[----:B------:R-:W-:Y:S01]  /*71c0*/  ISETP.LT.AND P5, PT, R4, UR7, !P0 ;  /* 0x0000000704007c0c */ /* 0x000fe2000c7a1270 */
[----:B------:R2:W-:Y:S01]  /*71d0*/  @P2 STG.E.U8 desc[UR14][R12.64], R23 ;  /* 0x000000170c002986 */ /* 0x0005e2000c10110e */
[----:B------:R-:W-:Y:S01]  /*71e0*/  VIADD R4, R5, 0x22 ;  /* 0x0000002205047836 */ /* 0x000fe20000000000 */
[----:B-1----:R-:W-:Y:S01]  /*71f0*/  PRMT R25, R9, 0x7770, RZ ;  /* 0x0000777009197816 */ /* 0x002fe200000000ff */
[C---:B------:R-:W-:Y:S01]  /*7200*/  VIADD R19, R17.reuse, UR6 ;  /* 0x0000000611137c36 */ /* 0x040fe20008000000 */
[----:B0-----:R-:W-:Y:S01]  /*7210*/  IADD3 R6, P6, R17, R2, RZ ;  /* 0x0000000211067210 */ /* 0x001fe20007fde0ff */
[----:B------:R0:W-:Y:S01]  /*7220*/  @P1 STG.E.U8 desc[UR14][R14.64], R27 ;  /* 0x0000001b0e001986 */ /* 0x0001e2000c10110e */
[----:B------:R-:W-:Y:S01]  /*7230*/  ISETP.LT.AND P4, PT, R4, UR7, !P0 ;  /* 0x0000000704007c0c */ /* 0x000fe2000c781270 */
[----:B------:R-:W-:Y:S01]  /*7240*/  VIADD R4, R5, 0x23 ;  /* 0x0000002305047836 */ /* 0x000fe20000000000 */
[----:B------:R-:W-:Y:S01]  /*7250*/  LEA.HI.X.SX32 R7, R17, R0, 0x1, P6 ;  /* 0x0000000011077211 */ /* 0x000fe200030f0eff */
[----:B------:R-:W-:Y:S01]  /*7260*/  VIADD R17, R19, UR6 ;  /* 0x0000000613117c36 */ /* 0x000fe20008000000 */
[----:B------:R-:W-:-:S02]  /*7270*/  PRMT R21, R9, 0x7771, RZ ;  /* 0x0000777109157816 */ /* 0x000fc400000000ff */
[----:B--2---:R-:W-:Y:S02]  /*7280*/  IADD3 R12, P6, R19, R2, RZ ;  /* 0x00000002130c7210 */ /* 0x004fe40007fde0ff */
[----:B------:R-:W-:Y:S01]  /*7290*/  ISETP.LT.AND P3, PT, R4, UR7, !P0 ;  /* 0x0000000704007c0c */ /* 0x000fe2000c761270 */
[----:B------:R-:W-:Y:S01]  /*72a0*/  VIADD R4, R5, 0x24 ;  /* 0x0000002405047836 */ /* 0x000fe20000000000 */
[----:B------:R-:W-:Y:S01]  /*72b0*/  LEA.HI.X.SX32 R13, R19, R0, 0x1, P6 ;  /* 0x00000000130d7211 */ /* 0x000fe200030f0eff */
[C---:B------:R-:W-:Y:S01]  /*72c0*/  VIADD R19, R17.reuse, UR6 ;  /* 0x0000000611137c36 */ /* 0x040fe20008000000 */
[C---:B0-----:R-:W-:Y:S02]  /*72d0*/  IADD3 R14, P6, R17.reuse, R2, RZ ;  /* 0x00000002110e7210 */ /* 0x041fe40007fde0ff */
[----:B------:R-:W-:Y:S02]  /*72e0*/  PRMT R23, R8, 0x7771, RZ ;  /* 0x0000777108177816 */ /* 0x000fe400000000ff */
[----:B------:R-:W-:-:S02]  /*72f0*/  LEA.HI.X.SX32 R15, R17, R0, 0x1, P6 ;  /* 0x00000000110f7211 */ /* 0x000fc400030f0eff */
[----:B------:R-:W-:Y:S01]  /*7300*/  IADD3 R16, P6, R19, R2, RZ ;  /* 0x0000000213107210 */ /* 0x000fe20007fde0ff */
[----:B------:R0:W-:Y:S01]  /*7310*/  @P5 STG.E.U8 desc[UR14][R6.64], R23 ;  /* 0x0000001706005986 */ /* 0x0001e2000c10110e */
[----:B------:R-:W-:Y:S01]  /*7320*/  ISETP.LT.AND P2, PT, R4, UR7, !P0 ;  /* 0x0000000704007c0c */ /* 0x000fe2000c741270 */
[----:B------:R-:W-:Y:S01]  /*7330*/  VIADD R4, R5, 0x25 ;  /* 0x0000002505047836 */ /* 0x000fe20000000000 */
[C---:B------:R-:W-:Y:S01]  /*7340*/  LEA.HI.X.SX32 R17, R19.reuse, R0, 0x1, P6 ;  /* 0x0000000013117211 */ /* 0x040fe200030f0eff */
[----:B------:R-:W-:Y:S01]  /*7350*/  VIADD R19, R19, UR6 ;  /* 0x0000000613137c36 */ /* 0x000fe20008000000 */
[----:B------:R1:W-:Y:S01]  /*7360*/  @P4 STG.E.U8 desc[UR14][R12.64], R25 ;  /* 0x000000190c004986 */ /* 0x0003e2000c10110e */
[----:B------:R-:W-:Y:S02]  /*7370*/  PRMT R27, R10, 0x7772, RZ ;  /* 0x000077720a1b7816 */ /* 0x000fe400000000ff */
[----:B------:R-:W-:Y:S01]  /*7380*/  ISETP.LT.AND P1, PT, R4, UR7, !P0 ;  /* 0x0000000704007c0c */ /* 0x000fe2000c721270 */
[----:B------:R-:W-:Y:S01]  /*7390*/  VIADD R4, R5, 0x26 ;  /* 0x0000002605047836 */ /* 0x000fe20000000000 */
[----:B------:R2:W-:Y:S01]  /*73a0*/  @P3 STG.E.U8 desc[UR14][R14.64], R21 ;  /* 0x000000150e003986 */ /* 0x0005e2000c10110e */
[----:B0-----:R-:W-:-:S03]  /*73b0*/  IADD3 R6, P6, R19, R2, RZ ;  /* 0x0000000213067210 */ /* 0x001fc60007fde0ff */
[----:B------:R-:W-:Y:S01]  /*73c0*/  ISETP.LT.AND P5, PT, R4, UR7, !P0 ;  /* 0x0000000704007c0c */ /* 0x000fe2000c7a1270 */
[----:B------:R-:W-:Y:S01]  /*73d0*/  VIADD R4, R5, 0x27 ;  /* 0x0000002705047836 */ /* 0x000fe20000000000 */
[C---:B------:R-:W-:Y:S01]  /*73e0*/  LEA.HI.X.SX32 R7, R19.reuse, R0, 0x1, P6 ;  /* 0x0000000013077211 */ /* 0x040fe200030f0eff */
[----:B-1----:R-:W-:Y:S01]  /*73f0*/  VIADD R13, R19, UR6 ;  /* 0x00000006130d7c36 */ /* 0x002fe20008000000 */
[----:B------:R-:W-:Y:S02]  /*7400*/  PRMT R23, R10, 0x7770, RZ ;  /* 0x000077700a177816 */ /* 0x000fe400000000ff */
[----:B------:R-:W-:Y:S01]  /*7410*/  ISETP.LT.AND P4, PT, R4, UR7, !P0 ;  /* 0x0000000704007c0c */ /* 0x000fe2000c781270 */
[----:B------:R-:W-:Y:S01]  /*7420*/  VIADD R4, R5, 0x28 ;  /* 0x0000002805047836 */ /* 0x000fe20000000000 */
[C---:B------:R-:W-:Y:S01]  /*7430*/  IADD3 R12, P6, R13.reuse, R2, RZ ;  /* 0x000000020d0c7210 */ /* 0x040fe20007fde0ff */
[----:B--2---:R-:W-:Y:S01]  /*7440*/  VIADD R15, R13, UR6 ;  /* 0x000000060d0f7c36 */ /* 0x004fe20008000000 */
[----:B------:R0:W-:Y:S01]  /*7450*/  @P2 STG.E.U8 desc[UR14][R16.64], R23 ;  /* 0x0000001710002986 */ /* 0x0001e2000c10110e */
[----:B------:R-:W-:-:S02]  /*7460*/  PRMT R21, R10, 0x7771, RZ ;  /* 0x000077710a157816 */ /* 0x000fc400000000ff */
[----:B------:R-:W-:Y:S01]  /*7470*/  LEA.HI.X.SX32 R13, R13, R0, 0x1, P6 ;  /* 0x000000000d0d7211 */ /* 0x000fe200030f0eff */
[C---:B------:R-:W-:Y:S01]  /*7480*/  VIADD R19, R15.reuse, UR6 ;  /* 0x000000060f137c36 */ /* 0x040fe20008000000 */
[----:B------:R-:W-:Y:S01]  /*7490*/  IADD3 R14, P6, R15, R2, RZ ;  /* 0x000000020f0e7210 */ /* 0x000fe20007fde0ff */
[----:B------:R1:W-:Y:S01]  /*74a0*/  @P1 STG.E.U8 desc[UR14][R6.64], R21 ;  /* 0x0000001506001986 */ /* 0x0003e2000c10110e */
[----:B------:R-:W-:Y:S02]  /*74b0*/  PRMT R25, R11, 0x7770, RZ ;  /* 0x000077700b197816 */ /* 0x000fe400000000ff */
[----:B------:R-:W-:Y:S02]  /*74c0*/  LEA.HI.X.SX32 R15, R15, R0, 0x1, P6 ;  /* 0x000000000f0f7211 */ /* 0x000fe400030f0eff */
[----:B------:R-:W-:Y:S01]  /*74d0*/  ISETP.LT.AND P3, PT, R4, UR7, !P0 ;  /* 0x0000000704007c0c */ /* 0x000fe2000c761270 */
[----:B------:R2:W-:Y:S01]  /*74e0*/  @P5 STG.E.U8 desc[UR14][R12.64], R25 ;  /* 0x000000190c005986 */ /* 0x0005e2000c10110e */
[----:B0-----:R-:W-:Y:S01]  /*74f0*/  IADD3 R16, P6, R19, R2, RZ ;  /* 0x0000000213107210 */ /* 0x001fe20007fde0ff */
[----:B------:R-:W-:Y:S01]  /*7500*/  VIADD R4, R5, 0x29 ;  /* 0x0000002905047836 */ /* 0x000fe20000000000 */
[----:B------:R-:W-:-:S02]  /*7510*/  PRMT R23, R11, 0x7771, RZ ;  /* 0x000077710b177816 */ /* 0x000fc400000000ff */
[C---:B------:R-:W-:Y:S01]  /*7520*/  LEA.HI.X.SX32 R17, R19.reuse, R0, 0x1, P6 ;  /* 0x0000000013117211 */ /* 0x040fe200030f0eff */
[----:B------:R-:W-:Y:S01]  /*7530*/  VIADD R19, R19, UR6 ;  /* 0x0000000613137c36 */ /* 0x000fe20008000000 */
[----:B-1----:R-:W-:Y:S01]  /*7540*/  PRMT R21, R8, 0x7772, RZ ;  /* 0x0000777208157816 */ /* 0x002fe200000000ff */
[----:B------:R0:W-:Y:S01]  /*7550*/  @P4 STG.E.U8 desc[UR14][R14.64], R23 ;  /* 0x000000170e004986 */ /* 0x0001e2000c10110e */
[----:B------:R-:W-:Y:S01]  /*7560*/  ISETP.LT.AND P2, PT, R4, UR7, !P0 ;  /* 0x0000000704007c0c */ /* 0x000fe2000c741270 */
[----:B------:R-:W-:Y:S01]  /*7570*/  VIADD R4, R5, 0x2a ;  /* 0x0000002a05047836 */ /* 0x000fe20000000000 */
[C---:B------:R-:W-:Y:S01]  /*7580*/  IADD3 R6, P6, R19.reuse, R2, RZ ;  /* 0x0000000213067210 */ /* 0x040fe20007fde0ff */
[----:B--2---:R-:W-:Y:S01]  /*7590*/  VIADD R13, R19, UR6 ;  /* 0x00000006130d7c36 */ /* 0x004fe20008000000 */
[----:B------:R1:W-:Y:S01]  /*75a0*/  @P3 STG.E.U8 desc[UR14][R16.64], R21 ;  /* 0x0000001510003986 */ /* 0x0003e2000c10110e */
[----:B------:R-:W-:Y:S02]  /*75b0*/  PRMT R25, R9, 0x7772, RZ ;  /* 0x0000777209197816 */ /* 0x000fe400000000ff */
[----:B------:R-:W-:-:S02]  /*75c0*/  LEA.HI.X.SX32 R7, R19, R0, 0x1, P6 ;  /* 0x0000000013077211 */ /* 0x000fc400030f0eff */
[C---:B------:R-:W-:Y:S01]  /*75d0*/  IADD3 R18, P6, R13.reuse, R2, RZ ;  /* 0x000000020d127210 */ /* 0x040fe20007fde0ff */
[----:B0-----:R-:W-:Y:S01]  /*75e0*/  VIADD R15, R13, UR6 ;  /* 0x000000060d0f7c36 */ /* 0x001fe20008000000 */
[----:B------:R-:W-:Y:S01]  /*75f0*/  ISETP.LT.AND P1, PT, R4, UR7, !P0 ;  /* 0x0000000704007c0c */ /* 0x000fe2000c721270 */
[----:B------:R-:W-:Y:S01]  /*7600*/  VIADD R4, R5, 0x2b ;  /* 0x0000002b05047836 */ /* 0x000fe20000000000 */
[----:B------:R-:W-:Y:S02]  /*7610*/  LEA.HI.X.SX32 R19, R13, R0, 0x1, P6 ;  /* 0x000000000d137211 */ /* 0x000fe400030f0eff */
[C---:B-1----:R-:W-:Y:S01]  /*7620*/  IADD3 R16, P6, R15.reuse, R2, RZ ;  /* 0x000000020f107210 */ /* 0x042fe20007fde0ff */
[C---:B------:R-:W-:Y:S01]  /*7630*/  VIADD R21, R15.reuse, UR6 ;  /* 0x000000060f157c36 */ /* 0x040fe20008000000 */
[----:B------:R-:W-:Y:S02]  /*7640*/  PRMT R23, R8, 0x7773, RZ ;  /* 0x0000777308177816 */ /* 0x000fe400000000ff */
[----:B------:R-:W-:-:S02]  /*7650*/  LEA.HI.X.SX32 R17, R15, R0, 0x1, P6 ;  /* 0x000000000f117211 */ /* 0x000fc400030f0eff */
[----:B------:R0:W1:Y:S01]  /*7660*/  LDS.128 R12, [R3] ;  /* 0x00000000030c7984 */ /* 0x0000620000000c00 */
[----:B------:R-:W-:Y:S01]  /*7670*/  ISETP.LT.AND P5, PT, R4, UR7, !P0 ;  /* 0x0000000704007c0c */ /* 0x000fe2000c7a1270 */
[----:B------:R-:W-:Y:S01]  /*7680*/  VIADD R4, R5, 0x2c ;  /* 0x0000002c05047836 */ /* 0x000fe20000000000 */
[----:B------:R-:W-:Y:S01]  /*7690*/  IADD3 R8, P6, R21, R2, RZ ;  /* 0x0000000215087210 */ /* 0x000fe20007fde0ff */
[----:B------:R2:W-:Y:S03]  /*76a0*/  @P2 STG.E.U8 desc[UR14][R6.64], R23 ;  /* 0x0000001706002986 */ /* 0x0005e6000c10110e */
[----:B------:R-:W-:Y:S01]  /*76b0*/  ISETP.LT.AND P4, PT, R4, UR7, !P0 ;  /* 0x0000000704007c0c */ /* 0x000fe2000c781270 */
[----:B------:R-:W-:Y:S01]  /*76c0*/  VIADD R4, R5, 0x2d ;  /* 0x0000002d05047836 */ /* 0x000fe20000000000 */
[----:B------:R-:W-:Y:S01]  /*76d0*/  LEA.HI.X.SX32 R9, R21, R0, 0x1, P6 ;  /* 0x0000000015097211 */ /* 0x000fe200030f0eff */
[----:B------:R3:W-:Y:S01]  /*76e0*/  @P1 STG.E.U8 desc[UR14][R18.64], R25 ;  /* 0x0000001912001986 */ /* 0x0007e2000c10110e */
[----:B0-----:R-:W-:-:S02]  /*76f0*/  VIADD R3, R5, 0x32 ;  /* 0x0000003205037836 */ /* 0x001fc40000000000 */
[----:B------:R-:W-:Y:S01]  /*7700*/  ISETP.LT.AND P3, PT, R4, UR7, !P0 ;  /* 0x0000000704007c0c */ /* 0x000fe2000c761270 */
[----:B------:R-:W-:Y:S01]  /*7710*/  VIADD R4, R5, 0x2e ;  /* 0x0000002e05047836 */ /* 0x000fe20000000000 */
[----:B------:R0:W-:Y:S01]  /*7720*/  @P5 STG.E.U8 desc[UR14][R16.64], R29 ;  /* 0x0000001d10005986 */ /* 0x0001e2000c10110e */
[----:B--2---:R-:W-:Y:S01]  /*7730*/  VIADD R23, R21, UR6 ;  /* 0x0000000615177c36 */ /* 0x004fe20008000000 */
[----:B------:R-:W-:Y:S02]  /*7740*/  PRMT R21, R11, 0x7773, RZ ;  /* 0x000077730b157816 */ /* 0x000fe400000000ff */
[----:B------:R-:W-:Y:S01]  /*7750*/  ISETP.LT.AND P2, PT, R4, UR7, !P0 ;  /* 0x0000000704007c0c */ /* 0x000fe2000c741270 */
[----:B------:R-:W-:Y:S01]  /*7760*/  VIADD R4, R5, 0x2f ;  /* 0x0000002f05047836 */ /* 0x000fe20000000000 */
[----:B------:R-:W-:Y:S01]  /*7770*/  IADD3 R6, P6, R23, R2, RZ ;  /* 0x0000000217067210 */ /* 0x000fe20007fde0ff */
[----:B------:R2:W-:Y:S01]  /*7780*/  @P4 STG.E.U8 desc[UR14][R8.64], R27 ;  /* 0x0000001b08004986 */ /* 0x0005e2000c10110e */
[----:B---3--:R-:W-:-:S02]  /*7790*/  PRMT R25, R10, 0x7773, RZ ;  /* 0x000077730a197816 */ /* 0x008fc400000000ff */
[C---:B------:R-:W-:Y:S01]  /*77a0*/  LEA.HI.X.SX32 R7, R23.reuse, R0, 0x1, P6 ;  /* 0x0000000017077211 */ /* 0x040fe200030f0eff */
[----:B------:R-:W-:Y:S01]  /*77b0*/  VIADD R23, R23, UR6 ;  /* 0x0000000617177c36 */ /* 0x000fe20008000000 */
[----:B------:R-:W-:Y:S01]  /*77c0*/  ISETP.LT.AND P1, PT, R4, UR7, !P0 ;  /* 0x0000000704007c0c */ /* 0x000fe2000c721270 */
[----:B------:R-:W-:Y:S02]  /*77d0*/  VIADD R4, R5, 0x30 ;  /* 0x0000003005047836 */ /* 0x000fe40000000000 */
[C---:B------:R-:W-:Y:S01]  /*77e0*/  VIADD R19, R23.reuse, UR6 ;  /* 0x0000000617137c36 */ /* 0x040fe20008000000 */
[----:B0-----:R-:W-:Y:S01]  /*77f0*/  IADD3 R16, P6, R23, R2, RZ ;  /* 0x0000000217107210 */ /* 0x001fe20007fde0ff */
[----:B------:R0:W-:Y:S01]  /*7800*/  @P3 STG.E.U8 desc[UR14][R6.64], R25 ;  /* 0x0000001906003986 */ /* 0x0001e2000c10110e */
[----:B------:R-:W-:Y:S01]  /*7810*/  ISETP.LT.AND P3, PT, R3, UR7, !P0 ;  /* 0x0000000703007c0c */ /* 0x000fe2000c761270 */
[----:B------:R-:W-:Y:S01]  /*7820*/  VIADD R3, R5, 0x33 ;  /* 0x0000003305037836 */ /* 0x000fe20000000000 */
[----:B------:R-:W-:-:S02]  /*7830*/  LEA.HI.X.SX32 R17, R23, R0, 0x1, P6 ;  /* 0x0000000017117211 */ /* 0x000fc400030f0eff */
[----:B------:R-:W-:Y:S01]  /*7840*/  PRMT R23, R11, 0x7772, RZ ;  /* 0x000077720b177816 */ /* 0x000fe200000000ff */
[C---:B------:R-:W-:Y:S01]  /*7850*/  VIADD R11, R19.reuse, UR6 ;  /* 0x00000006130b7c36 */ /* 0x040fe20008000000 */
[----:B--2---:R-:W-:Y:S02]  /*7860*/  IADD3 R8, P6, R19, R2, RZ ;  /* 0x0000000213087210 */ /* 0x004fe40007fde0ff */
[----:B------:R-:W-:Y:S01]  /*7870*/  ISETP.LT.AND P5, PT, R4, UR7, !P0 ;  /* 0x0000000704007c0c */ /* 0x000fe2000c7a1270 */
[----:B------:R-:W-:Y:S01]  /*7880*/  VIADD R4, R5, 0x31 ;  /* 0x0000003105047836 */ /* 0x000fe20000000000 */
[----:B------:R-:W-:Y:S01]  /*7890*/  LEA.HI.X.SX32 R9, R19, R0, 0x1, P6 ;  /* 0x0000000013097211 */ /* 0x000fe200030f0eff */
[C---:B------:R-:W-:Y:S01]  /*78a0*/  VIADD R19, R11.reuse, UR6 ;  /* 0x000000060b137c36 */ /* 0x040fe20008000000 */
[----:B0-----:R-:W-:Y:S01]  /*78b0*/  IADD3 R6, P6, R11, R2, RZ ;  /* 0x000000020b067210 */ /* 0x001fe20007fde0ff */
[----:B------:R0:W-:Y:S01]  /*78c0*/  @P2 STG.E.U8 desc[UR14][R16.64], R23 ;  /* 0x0000001710002986 */ /* 0x0001e2000c10110e */
[----:B------:R-:W-:Y:S01]  /*78d0*/  ISETP.LT.AND P2, PT, R3, UR7, !P0 ;  /* 0x0000000703007c0c */ /* 0x000fe2000c741270 */
[----:B------:R-:W-:Y:S01]  /*78e0*/  VIADD R3, R5, 0x34 ;  /* 0x0000003405037836 */ /* 0x000fe20000000000 */
[----:B------:R-:W-:Y:S01]  /*78f0*/  LEA.HI.X.SX32 R7, R11, R0, 0x1, P6 ;  /* 0x000000000b077211 */ /* 0x000fe200030f0eff */
[----:B------:R2:W-:Y:S01]  /*7900*/  @P1 STG.E.U8 desc[UR14][R8.64], R21 ;  /* 0x0000001508001986 */ /* 0x0005e2000c10110e */
[----:B------:R-:W-:-:S02]  /*7910*/  IADD3 R10, P6, R19, R2, RZ ;  /* 0x00000002130a7210 */ /* 0x000fc40007fde0ff */
[----:B------:R-:W-:Y:S02]  /*7920*/  ISETP.LT.AND P4, PT, R4, UR7, !P0 ;  /* 0x0000000704007c0c */ /* 0x000fe4000c781270 */
[C---:B-1----:R-:W-:Y:S02]  /*7930*/  PRMT R25, R12.reuse, 0x7770, RZ ;  /* 0x000077700c197816 */ /* 0x042fe400000000ff */
        /* <DEDUP_REMOVED lines=8> */
[C---:B--2---:R-:W-:Y:S01]  /*79c0*/  IADD3 R8, P6, R19.reuse, R2, RZ ;  /* 0x0000000213087210 */ /* 0x044fe20007fde0ff */
[----:B------:R-:W-:Y:S01]  /*79d0*/  VIADD R17, R19, UR6 ;  /* 0x0000000613117c36 */ /* 0x000fe20008000000 */
[----:B------:R0:W-:Y:S01]  /*79e0*/  @P4 STG.E.U8 desc[UR14][R10.64], R23 ;  /* 0x000000170a004986 */ /* 0x0001e2000c10110e */
[----:B------:R-:W-:-:S02]  /*79f0*/  PRMT R27, R13, 0x7770, RZ ;  /* 0x000077700d1b7816 */ /* 0x000fc400000000ff */
[----:B------:R-:W-:Y:S01]  /*7a00*/  LEA.HI.X.SX32 R9, R19, R0, 0x1, P6 ;  /* 0x0000000013097211 */ /* 0x000fe200030f0eff */
[----:B------:R-:W-:Y:S01]  /*7a10*/  VIADD R19, R17, UR6 ;  /* 0x0000000611137c36 */ /* 0x000fe20008000000 */
[----:B------:R-:W-:Y:S01]  /*7a20*/  ISETP.LT.AND P4, PT, R3, UR7, !P0 ;  /* 0x0000000703007c0c */ /* 0x000fe2000c781270 */
[----:B------:R-:W-:Y:S01]  /*7a30*/  VIADD R3, R5, 0x37 ;  /* 0x0000003705037836 */ /* 0x000fe20000000000 */
[----:B-1----:R-:W-:Y:S01]  /*7a40*/  IADD3 R6, P6, R17, R2, RZ ;  /* 0x0000000211067210 */ /* 0x002fe20007fde0ff */
[----:B------:R-:W-:Y:S01]  /*7a50*/  @P3 STG.E.U8 desc[UR14][R8.64], R27 ;  /* 0x0000001b08003986 */ /* 0x000fe2000c10110e */
[----:B------:R-:W-:Y:S01]  /*7a60*/  VIADD R21, R19, UR6 ;  /* 0x0000000613157c36 */ /* 0x000fe20008000000 */
[----:B------:R-:W-:Y:S02]  /*7a70*/  PRMT R25, R13, 0x7771, RZ ;  /* 0x000077710d197816 */ /* 0x000fe400000000ff */
[----:B------:R-:W-:Y:S02]  /*7a80*/  LEA.HI.X.SX32 R7, R17, R0, 0x1, P6 ;  /* 0x0000000011077211 */ /* 0x000fe400030f0eff */
[----:B0-----:R-:W-:-:S02]  /*7a90*/  IADD3 R10, P6, R19, R2, RZ ;  /* 0x00000002130a7210 */ /* 0x001fc40007fde0ff */
[----:B------:R-:W-:Y:S01]  /*7aa0*/  ISETP.LT.AND P3, PT, R3, UR7, !P0 ;  /* 0x0000000703007c0c */ /* 0x000fe2000c761270 */
[----:B------:R-:W-:Y:S01]  /*7ab0*/  VIADD R3, R5, 0x38 ;  /* 0x0000003805037836 */ /* 0x000fe20000000000 */
[----:B------:R-:W-:Y:S01]  /*7ac0*/  LEA.HI.X.SX32 R11, R19, R0, 0x1, P6 ;  /* 0x00000000130b7211 */ /* 0x000fe200030f0eff */
[----:B------:R0:W-:Y:S01]  /*7ad0*/  @P2 STG.E.U8 desc[UR14][R6.64], R25 ;  /* 0x0000001906002986 */ /* 0x0001e2000c10110e */
[----:B------:R-:W-:Y:S02]  /*7ae0*/  IADD3 R16, P6, R21, R2, RZ ;  /* 0x0000000215107210 */ /* 0x000fe40007fde0ff */
[C---:B------:R-:W-:Y:S02]  /*7af0*/  PRMT R23, R14.reuse, 0x7770, RZ ;  /* 0x000077700e177816 */ /* 0x040fe400000000ff */
[----:B------:R-:W-:Y:S01]  /*7b00*/  ISETP.LT.AND P2, PT, R3, UR7, !P0 ;  /* 0x0000000703007c0c */ /* 0x000fe2000c741270 */
[----:B------:R-:W-:Y:S01]  /*7b10*/  VIADD R3, R5, 0x39 ;  /* 0x0000003905037836 */ /* 0x000fe20000000000 */
[C---:B------:R-:W-:Y:S01]  /*7b20*/  LEA.HI.X.SX32 R17, R21.reuse, R0, 0x1, P6 ;  /* 0x0000000015117211 */ /* 0x040fe200030f0eff */
[----:B------:R-:W-:Y:S01]  /*7b30*/  VIADD R21, R21, UR6 ;  /* 0x0000000615157c36 */ /* 0x000fe20008000000 */
[----:B------:R1:W-:Y:S01]  /*7b40*/  @P1 STG.E.U8 desc[UR14][R10.64], R23 ;  /* 0x000000170a001986 */ /* 0x0003e2000c10110e */
[----:B------:R-:W-:-:S02]  /*7b50*/  PRMT R19, R14, 0x7771, RZ ;  /* 0x000077710e137816 */ /* 0x000fc400000000ff */
[----:B------:R-:W-:Y:S01]  /*7b60*/  ISETP.LT.AND P1, PT, R3, UR7, !P0 ;  /* 0x0000000703007c0c */ /* 0x000fe2000c721270 */
[----:B------:R-:W-:Y:S01]  /*7b70*/  VIADD R3, R5, 0x3a ;  /* 0x0000003a05037836 */ /* 0x000fe20000000000 */
[C---:B0-----:R-:W-:Y:S01]  /*7b80*/  IADD3 R6, P6, R21.reuse, R2, RZ ;  /* 0x0000000215067210 */ /* 0x041fe20007fde0ff */
[----:B------:R-:W-:Y:S01]  /*7b90*/  VIADD R9, R21, UR6 ;  /* 0x0000000615097c36 */ /* 0x000fe20008000000 */
[----:B------:R0:W-:Y:S01]  /*7ba0*/  @P5 STG.E.U8 desc[UR14][R16.64], R19 ;  /* 0x0000001310005986 */ /* 0x0001e2000c10110e */
[----:B------:R-:W-:Y:S02]  /*7bb0*/  PRMT R25, R15, 0x7770, RZ ;  /* 0x000077700f197816 */ /* 0x000fe400000000ff */
[----:B------:R-:W-:Y:S01]  /*7bc0*/  ISETP.LT.AND P5, PT, R3, UR7, !P0 ;  /* 0x0000000703007c0c */ /* 0x000fe2000c7a1270 */
[----:B------:R-:W-:Y:S01]  /*7bd0*/  VIADD R3, R5, 0x3b ;  /* 0x0000003b05037836 */ /* 0x000fe20000000000 */
[----:B------:R-:W-:Y:S01]  /*7be0*/  LEA.HI.X.SX32 R7, R21, R0, 0x1, P6 ;  /* 0x0000000015077211 */ /* 0x000fe200030f0eff */
[C---:B-1----:R-:W-:Y:S01]  /*7bf0*/  VIADD R11, R9.reuse, UR6 ;  /* 0x00000006090b7c36 */ /* 0x042fe20008000000 */
[----:B------:R-:W-:-:S02]  /*7c00*/  IADD3 R8, P6, R9, R2, RZ ;  /* 0x0000000209087210 */ /* 0x000fc40007fde0ff */
[----:B------:R-:W-:Y:S01]  /*7c10*/  PRMT R23, R15, 0x7771, RZ ;  /* 0x000077710f177816 */ /* 0x000fe200000000ff */
[----:B------:R1:W-:Y:S01]  /*7c20*/  @P4 STG.E.U8 desc[UR14][R6.64], R25 ;  /* 0x0000001906004986 */ /* 0x0003e2000c10110e */
[----:B------:R-:W-:Y:S01]  /*7c30*/  LEA.HI.X.SX32 R9, R9, R0, 0x1, P6 ;  /* 0x0000000009097211 */ /* 0x000fe200030f0eff */
[----:B0-----:R-:W-:Y:S01]  /*7c40*/  VIADD R17, R11, UR6 ;  /* 0x000000060b117c36 */ /* 0x001fe20008000000 */
[----:B------:R-:W-:Y:S01]  /*7c50*/  ISETP.LT.AND P4, PT, R3, UR7, !P0 ;  /* 0x0000000703007c0c */ /* 0x000fe2000c781270 */
[----:B------:R-:W-:Y:S01]  /*7c60*/  VIADD R3, R5, 0x3c ;  /* 0x0000003c05037836 */ /* 0x000fe20000000000 */
[----:B------:R-:W-:Y:S01]  /*7c70*/  IADD3 R10, P6, R11, R2, RZ ;  /* 0x000000020b0a7210 */ /* 0x000fe20007fde0ff */
[----:B------:R0:W-:Y:S01]  /*7c80*/  @P3 STG.E.U8 desc[UR14][R8.64], R23 ;  /* 0x0000001708003986 */ /* 0x0001e2000c10110e */
[----:B------:R-:W-:Y:S01]  /*7c90*/  VIADD R19, R17, UR6 ;  /* 0x0000000611137c36 */ /* 0x000fe20008000000 */
[----:B------:R-:W-:Y:S02]  /*7ca0*/  PRMT R21, R12, 0x7772, RZ ;  /* 0x000077720c157816 */ /* 0x000fe400000000ff */
[----:B------:R-:W-:-:S02]  /*7cb0*/  LEA.HI.X.SX32 R11, R11, R0, 0x1, P6 ;  /* 0x000000000b0b7211 */ /* 0x000fc400030f0eff */
[----:B------:R-:W-:Y:S01]  /*7cc0*/  ISETP.LT.AND P3, PT, R3, UR7, !P0 ;  /* 0x0000000703007c0c */ /* 0x000fe2000c761270 */
[----:B------:R-:W-:Y:S01]  /*7cd0*/  VIADD R3, R5, 0x3d ;  /* 0x0000003d05037836 */ /* 0x000fe20000000000 */
[----:B------:R-:W-:Y:S01]  /*7ce0*/  IADD3 R16, P6, R17, R2, RZ ;  /* 0x0000000211107210 */ /* 0x000fe20007fde0ff */
[----:B------:R2:W-:Y:S01]  /*7cf0*/  @P2 STG.E.U8 desc[UR14][R10.64], R21 ;  /* 0x000000150a002986 */ /* 0x0005e2000c10110e */
[----:B-1----:R-:W-:Y:S01]  /*7d00*/  PRMT R25, R12, 0x7773, RZ ;  /* 0x000077730c197816 */ /* 0x002fe200000000ff */
[----:B------:R-:W-:Y:S01]  /*7d10*/  VIADD R12, R5, 0x3e ;  /* 0x0000003e050c7836 */ /* 0x000fe20000000000 */
[----:B------:R-:W-:Y:S01]  /*7d20*/  LEA.HI.X.SX32 R17, R17, R0, 0x1, P6 ;  /* 0x0000000011117211 */ /* 0x000fe200030f0eff */
[----:B0-----:R-:W-:Y:S01]  /*7d30*/  VIADD R9, R19, UR6 ;  /* 0x0000000613097c36 */ /* 0x001fe20008000000 */
[----:B------:R-:W-:Y:S02]  /*7d40*/  ISETP.LT.AND P2, PT, R3, UR7, !P0 ;  /* 0x0000000703007c0c */ /* 0x000fe4000c741270 */
[-C--:B------:R-:W-:Y:S01]  /*7d50*/  IADD3 R6, P6, R19, R2.reuse, RZ ;  /* 0x0000000213067210 */ /* 0x080fe20007fde0ff */
[C---:B------:R-:W-:Y:S01]  /*7d60*/  VIADD R3, R9.reuse, UR6 ;  /* 0x0000000609037c36 */ /* 0x040fe20008000000 */
[----:B------:R0:W-:Y:S01]  /*7d70*/  @P1 STG.E.U8 desc[UR14][R16.64], R25 ;  /* 0x0000001910001986 */ /* 0x0001e2000c10110e */
[----:B------:R-:W-:-:S02]  /*7d80*/  IADD3 R8, P1, R9, R2, RZ ;  /* 0x0000000209087210 */ /* 0x000fc40007f3e0ff */
[----:B------:R-:W-:Y:S01]  /*7d90*/  LEA.HI.X.SX32 R7, R19, R0, 0x1, P6 ;  /* 0x0000000013077211 */ /* 0x000fe200030f0eff */
[C---:B------:R-:W-:Y:S01]  /*7da0*/  VIADD R19, R3.reuse, UR6 ;  /* 0x0000000603137c36 */ /* 0x040fe20008000000 */
[----:B--2---:R-:W-:Y:S02]  /*7db0*/  IADD3 R10, P6, R3, R2, RZ ;  /* 0x00000002030a7210 */ /* 0x004fe40007fde0ff */
[-C--:B------:R-:W-:Y:S01]  /*7dc0*/  LEA.HI.X.SX32 R9, R9, R0.reuse, 0x1, P1 ;  /* 0x0000000009097211 */ /* 0x080fe200008f0eff */
[----:B------:R-:W-:Y:S01]  /*7dd0*/  VIADD R21, R19, UR6 ;  /* 0x0000000613157c36 */ /* 0x000fe20008000000 */
[----:B------:R-:W-:Y:S01]  /*7de0*/  LEA.HI.X.SX32 R11, R3, R0, 0x1, P6 ;  /* 0x00000000030b7211 */ /* 0x000fe200030f0eff */
[----:B------:R-:W-:Y:S01]  /*7df0*/  VIADD R3, R5, 0x3f ;  /* 0x0000003f05037836 */ /* 0x000fe20000000000 */
[-C--:B------:R-:W-:Y:S01]  /*7e00*/  IADD3 R4, P6, R19, R2.reuse, RZ ;  /* 0x0000000213047210 */ /* 0x080fe20007fde0ff */
[C---:B------:R-:W-:Y:S01]  /*7e10*/  VIADD R23, R21.reuse, UR6 ;  /* 0x0000000615177c36 */ /* 0x040fe20008000000 */
[----:B0-----:R-:W-:-:S02]  /*7e20*/  IADD3 R16, P1, R21, R2, RZ ;  /* 0x0000000215107210 */ /* 0x001fc40007f3e0ff */
[-C--:B------:R-:W-:Y:S02]  /*7e30*/  LEA.HI.X.SX32 R5, R19, R0.reuse, 0x1, P6 ;  /* 0x0000000013057211 */ /* 0x080fe400030f0eff */
[----:B------:R-:W-:Y:S02]  /*7e40*/  LEA.HI.X.SX32 R17, R21, R0, 0x1, P1 ;  /* 0x0000000015117211 */ /* 0x000fe400008f0eff */
[----:B------:R-:W-:Y:S02]  /*7e50*/  IADD3 R2, P6, R23, R2, RZ ;  /* 0x0000000217027210 */ /* 0x000fe40007fde0ff */
[----:B------:R-:W-:Y:S02]  /*7e60*/  ISETP.LT.AND P1, PT, R12, UR7, !P0 ;  /* 0x000000070c007c0c */ /* 0x000fe4000c721270 */
[----:B------:R-:W-:Y:S02]  /*7e70*/  ISETP.LT.AND P0, PT, R3, UR7, !P0 ;  /* 0x0000000703007c0c */ /* 0x000fe4000c701270 */
[----:B------:R-:W-:-:S02]  /*7e80*/  LEA.HI.X.SX32 R3, R23, R0, 0x1, P6 ;  /* 0x0000000017037211 */ /* 0x000fc400030f0eff */
[C---:B------:R-:W-:Y:S02]  /*7e90*/  PRMT R25, R13.reuse, 0x7772, RZ ;  /* 0x000077720d197816 */ /* 0x040fe400000000ff */
[----:B------:R-:W-:Y:S02]  /*7ea0*/  PRMT R23, R13, 0x7773, RZ ;  /* 0x000077730d177816 */ /* 0x000fe400000000ff */
[C---:B------:R-:W-:Y:S01]  /*7eb0*/  PRMT R21, R14.reuse, 0x7772, RZ ;  /* 0x000077720e157816 */ /* 0x040fe200000000ff */
[----:B------:R0:W-:Y:S01]  /*7ec0*/  @P5 STG.E.U8 desc[UR14][R6.64], R25 ;  /* 0x0000001906005986 */ /* 0x0001e2000c10110e */
[----:B------:R-:W-:Y:S02]  /*7ed0*/  PRMT R19, R14, 0x7773, RZ ;  /* 0x000077730e137816 */ /* 0x000fe400000000ff */
[C---:B------:R-:W-:Y:S01]  /*7ee0*/  PRMT R13, R15.reuse, 0x7773, RZ ;  /* 0x000077730f0d7816 */ /* 0x040fe200000000ff */
[----:B------:R0:W-:Y:S01]  /*7ef0*/  @P4 STG.E.U8 desc[UR14][R8.64], R23 ;  /* 0x0000001708004986 */ /* 0x0001e2000c10110e */
[----:B------:R-:W-:-:S03]  /*7f00*/  PRMT R15, R15, 0x7772, RZ ;  /* 0x000077720f0f7816 */ /* 0x000fc600000000ff */
[----:B------:R0:W-:Y:S04]  /*7f10*/  @P3 STG.E.U8 desc[UR14][R10.64], R21 ;  /* 0x000000150a003986 */ /* 0x0001e8000c10110e */
[----:B------:R0:W-:Y:S04]  /*7f20*/  @P2 STG.E.U8 desc[UR14][R4.64], R19 ;  /* 0x0000001304002986 */ /* 0x0001e8000c10110e */
[----:B------:R0:W-:Y:S01]  /*7f30*/  @P1 STG.E.U8 desc[UR14][R16.64], R15 ;  /* 0x0000000f10001986 */ /* 0x0001e2000c10110e */
[----:B------:R-:W-:Y:S05]  /*7f40*/  @!P0 EXIT ;  /* 0x000000000000894d */ /* 0x000fea0003800000 */
[----:B------:R-:W-:Y:S01]  /*7f50*/  STG.E.U8 desc[UR14][R2.64], R13 ;  /* 0x0000000d02007986 */ /* 0x000fe2000c10110e */
[----:B------:R-:W-:Y:S05]  /*7f60*/  EXIT ;  /* 0x000000000000794d */ /* 0x000fea0003800000 */
.L_x_3:
[----:B------:R-:W-:-:S00]  /*7f70*/  BRA `(.L_x_3) ;  /* 0xfffffffc00fc7947 */ /* 0x000fc0000383ffff */
[----:B------:R-:W-:-:S00]  /*7f80*/  NOP ;  /* 0x0000000000007918 */ /* 0x000fc00000000000 */
[----:B------:R-:W-:-:S00]  /*7f90*/  NOP ;  /* 0x0000000000007918 */ /* 0x000fc00000000000 */
[----:B------:R-:W-:-:S00]  /*7fa0*/  NOP ;  /* 0x0000000000007918 */ /* 0x000fc00000000000 */
[----:B------:R-:W-:-:S00]  /*7fb0*/  NOP ;  /* 0x0000000000007918 */ /* 0x000fc00000000000 */
[----:B------:R-:W-:-:S00]  /*7fc0*/  NOP ;  /* 0x0000000000007918 */ /* 0x000fc00000000000 */
[----:B------:R-:W-:-:S00]  /*7fd0*/  NOP ;  /* 0x0000000000007918 */ /* 0x000fc00000000000 */
[----:B------:R-:W-:-:S00]  /*7fe0*/  NOP ;  /* 0x0000000000007918 */ /* 0x000fc00000000000 */
[----:B------:R-:W-:-:S00]  /*7ff0*/  NOP ;  /* 0x0000000000007918 */ /* 0x000fc00000000000 */
.L_x_4:


//--------------------- .nv.shared.matmul_kernel  --------------------------
	.section	.nv.shared.matmul_kernel,"aw",@nobits
	.sectionflags	@""
	.align	16
	.zero		1024


//--------------------- .nv.shared.reserved.0     --------------------------
	.section	.nv.shared.reserved.0,"aw",@nobits
	.weak		__nv_reservedSMEM_offset_0_alias
	.size		__nv_reservedSMEM_offset_0_alias, 0, 0
	.other		__nv_reservedSMEM_offset_0_alias,@"STO_CUDA_RESERVED_SHARED STV_DEFAULT"
__nv_reservedSMEM_offset_0_alias:
	.zero		0


//--------------------- .nv.constant0.matmul_kernel --------------------------
	.section	.nv.constant0.matmul_kernel,"a",@progbits
	.sectionflags	@""
	.align	4
.nv.constant0.matmul_kernel:
	.zero		608


//--------------------- SYMBOLS --------------------------

	.type		.nv.reservedSmem.offset0,@object
	.size		.nv.reservedSmem.offset0,0x4
